//
// Generated by NVIDIA NVVM Compiler
//
// Compiler Build ID: CL-36424714
// Cuda compilation tools, release 13.0, V13.0.88
// Based on NVVM 20.0.0
//

.version 9.0
.target sm_100
.address_size 64

	// .globl	my_kernel_kernel0
// _ZZ17my_kernel_kernel0E18PaddedInput_shared has been demoted
// _ZZ17my_kernel_kernel0E18placeholder_shared has been demoted

.visible .entry my_kernel_kernel0(
	.param .u64 .ptr .align 1 my_kernel_kernel0_param_0,
	.param .u64 .ptr .align 1 my_kernel_kernel0_param_1,
	.param .u64 .ptr .align 1 my_kernel_kernel0_param_2,
	.param .u64 .ptr .align 1 my_kernel_kernel0_param_3
)
{
	.reg .pred 	%p<4>;
	.reg .b16 	%rs<72>;
	.reg .b32 	%r<86>;
	.reg .b32 	%f<226>;
	.reg .b64 	%rd<33>;
	// demoted variable
	.shared .align 4 .b8 _ZZ17my_kernel_kernel0E18PaddedInput_shared[144];
	// demoted variable
	.shared .align 4 .b8 _ZZ17my_kernel_kernel0E18placeholder_shared[288];
	ld.param.u64 	%rd7, [my_kernel_kernel0_param_1];
	cvta.to.global.u64 	%rd8, %rd7;
	mov.u32 	%r20, %tid.x;
	mov.u32 	%r21, %ctaid.x;
	mul.hi.u32 	%r22, %r21, 1717986919;
	shr.u32 	%r1, %r22, 3;
	mul.lo.s32 	%r23, %r21, 72;
	mul.lo.s32 	%r24, %r1, 2880;
	cvt.u16.u32 	%rs1, %r20;
	mul.lo.s16 	%rs2, %rs1, 5;
	and.b16  	%rs3, %rs2, 255;
	mul.lo.s16 	%rs4, %rs3, 57;
	shr.u16 	%rs5, %rs4, 9;
	cvt.u32.u16 	%r25, %rs5;
	mul.lo.s16 	%rs6, %rs5, 9;
	sub.s16 	%rs7, %rs2, %rs6;
	and.b16  	%rs8, %rs7, 255;
	mul.lo.s16 	%rs9, %rs8, 86;
	shr.u16 	%rs10, %rs9, 8;
	mul.wide.u16 	%r26, %rs10, 1440;
	mul.lo.s16 	%rs11, %rs3, 171;
	shr.u16 	%rs12, %rs11, 9;
	mul.lo.s16 	%rs13, %rs12, 3;
	sub.s16 	%rs14, %rs2, %rs13;
	mul.lo.s16 	%rs15, %rs14, 24;
	cvt.u32.u16 	%r27, %rs15;
	and.b32  	%r28, %r27, 248;
	add.s16 	%rs16, %rs2, 1;
	and.b16  	%rs17, %rs16, 255;
	mul.lo.s16 	%rs18, %rs17, 57;
	shr.u16 	%rs19, %rs18, 9;
	cvt.u32.u16 	%r29, %rs19;
	mul.lo.s16 	%rs20, %rs19, 9;
	sub.s16 	%rs21, %rs16, %rs20;
	and.b16  	%rs22, %rs21, 255;
	mul.lo.s16 	%rs23, %rs22, 86;
	shr.u16 	%rs24, %rs23, 8;
	mul.wide.u16 	%r30, %rs24, 1440;
	mul.lo.s16 	%rs25, %rs17, 171;
	shr.u16 	%rs26, %rs25, 9;
	mul.lo.s16 	%rs27, %rs26, 3;
	sub.s16 	%rs28, %rs16, %rs27;
	mul.lo.s16 	%rs29, %rs28, 24;
	cvt.u32.u16 	%r31, %rs29;
	and.b32  	%r32, %r31, 248;
	add.s16 	%rs30, %rs2, 2;
	and.b16  	%rs31, %rs30, 255;
	mul.lo.s16 	%rs32, %rs31, 57;
	shr.u16 	%rs33, %rs32, 9;
	cvt.u32.u16 	%r33, %rs33;
	mul.lo.s16 	%rs34, %rs33, 9;
	sub.s16 	%rs35, %rs30, %rs34;
	and.b16  	%rs36, %rs35, 255;
	mul.lo.s16 	%rs37, %rs36, 86;
	shr.u16 	%rs38, %rs37, 8;
	mul.wide.u16 	%r34, %rs38, 1440;
	mul.lo.s16 	%rs39, %rs31, 171;
	shr.u16 	%rs40, %rs39, 9;
	mul.lo.s16 	%rs41, %rs40, 3;
	sub.s16 	%rs42, %rs30, %rs41;
	mul.lo.s16 	%rs43, %rs42, 24;
	cvt.u32.u16 	%r35, %rs43;
	and.b32  	%r36, %r35, 248;
	add.s16 	%rs44, %rs2, 3;
	and.b16  	%rs45, %rs44, 255;
	mul.lo.s16 	%rs46, %rs45, 57;
	shr.u16 	%rs47, %rs46, 9;
	cvt.u32.u16 	%r37, %rs47;
	mul.lo.s16 	%rs48, %rs47, 9;
	sub.s16 	%rs49, %rs44, %rs48;
	and.b16  	%rs50, %rs49, 255;
	mul.lo.s16 	%rs51, %rs50, 86;
	shr.u16 	%rs52, %rs51, 8;
	mul.wide.u16 	%r38, %rs52, 1440;
	mul.lo.s16 	%rs53, %rs45, 171;
	shr.u16 	%rs54, %rs53, 9;
	mul.lo.s16 	%rs55, %rs54, 3;
	sub.s16 	%rs56, %rs44, %rs55;
	mul.lo.s16 	%rs57, %rs56, 24;
	cvt.u32.u16 	%r39, %rs57;
	and.b32  	%r40, %r39, 248;
	add.s16 	%rs58, %rs2, 4;
	and.b16  	%rs59, %rs58, 255;
	mul.lo.s16 	%rs60, %rs59, 57;
	shr.u16 	%rs61, %rs60, 9;
	cvt.u32.u16 	%r41, %rs61;
	mul.lo.s16 	%rs62, %rs61, 9;
	sub.s16 	%rs63, %rs58, %rs62;
	and.b16  	%rs64, %rs63, 255;
	mul.lo.s16 	%rs65, %rs64, 86;
	shr.u16 	%rs66, %rs65, 8;
	mul.wide.u16 	%r42, %rs66, 1440;
	mul.lo.s16 	%rs67, %rs59, 171;
	shr.u16 	%rs68, %rs67, 9;
	mul.lo.s16 	%rs69, %rs68, 3;
	sub.s16 	%rs70, %rs58, %rs69;
	mul.lo.s16 	%rs71, %rs70, 24;
	cvt.u32.u16 	%r43, %rs71;
	and.b32  	%r44, %r43, 248;
	mul.wide.u32 	%rd9, %r20, 4;
	add.s64 	%rd32, %rd8, %rd9;
	mad.lo.s32 	%r45, %r41, 86400, %r24;
	add.s32 	%r46, %r45, %r42;
	add.s32 	%r47, %r46, %r23;
	add.s32 	%r84, %r47, %r44;
	mad.lo.s32 	%r48, %r37, 86400, %r24;
	add.s32 	%r49, %r48, %r38;
	add.s32 	%r50, %r49, %r23;
	add.s32 	%r83, %r50, %r40;
	mad.lo.s32 	%r51, %r33, 86400, %r24;
	add.s32 	%r52, %r51, %r34;
	add.s32 	%r53, %r52, %r23;
	add.s32 	%r82, %r53, %r36;
	mad.lo.s32 	%r54, %r29, 86400, %r24;
	add.s32 	%r55, %r54, %r30;
	add.s32 	%r56, %r55, %r23;
	add.s32 	%r81, %r56, %r32;
	mad.lo.s32 	%r57, %r25, 86400, %r24;
	add.s32 	%r58, %r57, %r26;
	add.s32 	%r59, %r58, %r23;
	add.s32 	%r80, %r59, %r28;
	mov.b32 	%r85, 0;
	mov.f32 	%f190, 0f00000000;
	mov.f32 	%f191, %f190;
	mov.f32 	%f192, %f190;
	mov.f32 	%f193, %f190;
	mov.f32 	%f194, %f190;
	mov.f32 	%f195, %f190;
	mov.f32 	%f196, %f190;
	mov.f32 	%f197, %f190;
	mov.f32 	%f198, %f190;
	mov.f32 	%f199, %f190;
	mov.f32 	%f200, %f190;
	mov.f32 	%f201, %f190;
	mov.f32 	%f202, %f190;
	mov.f32 	%f203, %f190;
	mov.f32 	%f204, %f190;
	mov.f32 	%f205, %f190;
	mov.f32 	%f206, %f190;
	mov.f32 	%f207, %f190;
	mov.f32 	%f208, %f190;
	mov.f32 	%f209, %f190;
	mov.f32 	%f210, %f190;
	mov.f32 	%f211, %f190;
	mov.f32 	%f212, %f190;
	mov.f32 	%f213, %f190;
	mov.f32 	%f214, %f190;
	mov.f32 	%f215, %f190;
	mov.f32 	%f216, %f190;
	mov.f32 	%f217, %f190;
	mov.f32 	%f218, %f190;
	mov.f32 	%f219, %f190;
	mov.f32 	%f220, %f190;
	mov.f32 	%f221, %f190;
	mov.f32 	%f222, %f190;
	mov.f32 	%f223, %f190;
	mov.f32 	%f224, %f190;
	mov.f32 	%f225, %f190;
$L__BB0_1:
	mov.u32 	%r60, %tid.x;
	setp.gt.u32 	%p1, %r60, 7;
	bar.sync 	0;
	@%p1 bra 	$L__BB0_3;
	ld.param.u64 	%rd28, [my_kernel_kernel0_param_0];
	cvta.to.global.u64 	%rd10, %rd28;
	mul.wide.u32 	%rd11, %r80, 4;
	add.s64 	%rd12, %rd10, %rd11;
	ld.global.nc.f32 	%f74, [%rd12];
	mov.u32 	%r61, %tid.x;
	mov.u32 	%r62, _ZZ17my_kernel_kernel0E18PaddedInput_shared;
	mad.lo.s32 	%r63, %r61, 20, %r62;
	st.shared.f32 	[%r63], %f74;
$L__BB0_3:
	mov.u32 	%r64, %tid.x;
	setp.gt.u32 	%p2, %r64, 6;
	@%p2 bra 	$L__BB0_5;
	ld.param.u64 	%rd29, [my_kernel_kernel0_param_0];
	cvta.to.global.u64 	%rd13, %rd29;
	mul.wide.u32 	%rd14, %r81, 4;
	add.s64 	%rd15, %rd13, %rd14;
	ld.global.nc.f32 	%f75, [%rd15];
	mov.u32 	%r65, %tid.x;
	mov.u32 	%r66, _ZZ17my_kernel_kernel0E18PaddedInput_shared;
	mad.lo.s32 	%r67, %r65, 20, %r66;
	st.shared.f32 	[%r67+4], %f75;
	mul.wide.u32 	%rd16, %r82, 4;
	add.s64 	%rd17, %rd13, %rd16;
	ld.global.nc.f32 	%f76, [%rd17];
	st.shared.f32 	[%r67+8], %f76;
	mul.wide.u32 	%rd18, %r83, 4;
	add.s64 	%rd19, %rd13, %rd18;
	ld.global.nc.f32 	%f77, [%rd19];
	st.shared.f32 	[%r67+12], %f77;
	mul.wide.u32 	%rd20, %r84, 4;
	add.s64 	%rd21, %rd13, %rd20;
	ld.global.nc.f32 	%f78, [%rd21];
	st.shared.f32 	[%r67+16], %f78;
$L__BB0_5:
	ld.global.nc.f32 	%f79, [%rd32];
	mov.u32 	%r68, %tid.x;
	shl.b32 	%r69, %r68, 2;
	mov.u32 	%r70, _ZZ17my_kernel_kernel0E18placeholder_shared;
	add.s32 	%r71, %r70, %r69;
	st.shared.f32 	[%r71], %f79;
	bar.sync 	0;
	ld.shared.f32 	%f80, [%r71];
	ld.shared.f32 	%f81, [_ZZ17my_kernel_kernel0E18PaddedInput_shared];
	fma.rn.f32 	%f225, %f81, %f80, %f225;
	ld.shared.f32 	%f82, [_ZZ17my_kernel_kernel0E18PaddedInput_shared+12];
	fma.rn.f32 	%f213, %f82, %f80, %f213;
	ld.shared.f32 	%f83, [_ZZ17my_kernel_kernel0E18PaddedInput_shared+24];
	fma.rn.f32 	%f201, %f83, %f80, %f201;
	ld.shared.f32 	%f84, [_ZZ17my_kernel_kernel0E18PaddedInput_shared+36];
	fma.rn.f32 	%f222, %f84, %f80, %f222;
	ld.shared.f32 	%f85, [_ZZ17my_kernel_kernel0E18PaddedInput_shared+48];
	fma.rn.f32 	%f210, %f85, %f80, %f210;
	ld.shared.f32 	%f86, [_ZZ17my_kernel_kernel0E18PaddedInput_shared+60];
	fma.rn.f32 	%f198, %f86, %f80, %f198;
	ld.shared.f32 	%f87, [_ZZ17my_kernel_kernel0E18PaddedInput_shared+72];
	fma.rn.f32 	%f219, %f87, %f80, %f219;
	ld.shared.f32 	%f88, [_ZZ17my_kernel_kernel0E18PaddedInput_shared+84];
	fma.rn.f32 	%f207, %f88, %f80, %f207;
	ld.shared.f32 	%f89, [_ZZ17my_kernel_kernel0E18PaddedInput_shared+96];
	fma.rn.f32 	%f195, %f89, %f80, %f195;
	ld.shared.f32 	%f90, [_ZZ17my_kernel_kernel0E18PaddedInput_shared+108];
	fma.rn.f32 	%f216, %f90, %f80, %f216;
	ld.shared.f32 	%f91, [_ZZ17my_kernel_kernel0E18PaddedInput_shared+120];
	fma.rn.f32 	%f204, %f91, %f80, %f204;
	ld.shared.f32 	%f92, [_ZZ17my_kernel_kernel0E18PaddedInput_shared+132];
	fma.rn.f32 	%f192, %f92, %f80, %f192;
	ld.shared.f32 	%f93, [_ZZ17my_kernel_kernel0E18PaddedInput_shared+4];
	fma.rn.f32 	%f224, %f93, %f80, %f224;
	ld.shared.f32 	%f94, [_ZZ17my_kernel_kernel0E18PaddedInput_shared+16];
	fma.rn.f32 	%f212, %f94, %f80, %f212;
	ld.shared.f32 	%f95, [_ZZ17my_kernel_kernel0E18PaddedInput_shared+28];
	fma.rn.f32 	%f200, %f95, %f80, %f200;
	ld.shared.f32 	%f96, [_ZZ17my_kernel_kernel0E18PaddedInput_shared+40];
	fma.rn.f32 	%f221, %f96, %f80, %f221;
	ld.shared.f32 	%f97, [_ZZ17my_kernel_kernel0E18PaddedInput_shared+52];
	fma.rn.f32 	%f209, %f97, %f80, %f209;
	ld.shared.f32 	%f98, [_ZZ17my_kernel_kernel0E18PaddedInput_shared+64];
	fma.rn.f32 	%f197, %f98, %f80, %f197;
	ld.shared.f32 	%f99, [_ZZ17my_kernel_kernel0E18PaddedInput_shared+76];
	fma.rn.f32 	%f218, %f99, %f80, %f218;
	ld.shared.f32 	%f100, [_ZZ17my_kernel_kernel0E18PaddedInput_shared+88];
	fma.rn.f32 	%f206, %f100, %f80, %f206;
	ld.shared.f32 	%f101, [_ZZ17my_kernel_kernel0E18PaddedInput_shared+100];
	fma.rn.f32 	%f194, %f101, %f80, %f194;
	ld.shared.f32 	%f102, [_ZZ17my_kernel_kernel0E18PaddedInput_shared+112];
	fma.rn.f32 	%f215, %f102, %f80, %f215;
	ld.shared.f32 	%f103, [_ZZ17my_kernel_kernel0E18PaddedInput_shared+124];
	fma.rn.f32 	%f203, %f103, %f80, %f203;
	ld.shared.f32 	%f104, [_ZZ17my_kernel_kernel0E18PaddedInput_shared+136];
	fma.rn.f32 	%f191, %f104, %f80, %f191;
	ld.shared.f32 	%f105, [_ZZ17my_kernel_kernel0E18PaddedInput_shared+8];
	fma.rn.f32 	%f223, %f105, %f80, %f223;
	ld.shared.f32 	%f106, [_ZZ17my_kernel_kernel0E18PaddedInput_shared+20];
	fma.rn.f32 	%f211, %f106, %f80, %f211;
	ld.shared.f32 	%f107, [_ZZ17my_kernel_kernel0E18PaddedInput_shared+32];
	fma.rn.f32 	%f199, %f107, %f80, %f199;
	ld.shared.f32 	%f108, [_ZZ17my_kernel_kernel0E18PaddedInput_shared+44];
	fma.rn.f32 	%f220, %f108, %f80, %f220;
	ld.shared.f32 	%f109, [_ZZ17my_kernel_kernel0E18PaddedInput_shared+56];
	fma.rn.f32 	%f208, %f109, %f80, %f208;
	ld.shared.f32 	%f110, [_ZZ17my_kernel_kernel0E18PaddedInput_shared+68];
	fma.rn.f32 	%f196, %f110, %f80, %f196;
	ld.shared.f32 	%f111, [_ZZ17my_kernel_kernel0E18PaddedInput_shared+80];
	fma.rn.f32 	%f217, %f111, %f80, %f217;
	ld.shared.f32 	%f112, [_ZZ17my_kernel_kernel0E18PaddedInput_shared+92];
	fma.rn.f32 	%f205, %f112, %f80, %f205;
	ld.shared.f32 	%f113, [_ZZ17my_kernel_kernel0E18PaddedInput_shared+104];
	fma.rn.f32 	%f193, %f113, %f80, %f193;
	ld.shared.f32 	%f114, [_ZZ17my_kernel_kernel0E18PaddedInput_shared+116];
	fma.rn.f32 	%f214, %f114, %f80, %f214;
	ld.shared.f32 	%f115, [_ZZ17my_kernel_kernel0E18PaddedInput_shared+128];
	fma.rn.f32 	%f202, %f115, %f80, %f202;
	ld.shared.f32 	%f116, [_ZZ17my_kernel_kernel0E18PaddedInput_shared+140];
	fma.rn.f32 	%f190, %f116, %f80, %f190;
	add.s32 	%r85, %r85, 1;
	add.s64 	%rd32, %rd32, 288;
	add.s32 	%r84, %r84, 1;
	add.s32 	%r83, %r83, 1;
	add.s32 	%r82, %r82, 1;
	add.s32 	%r81, %r81, 1;
	add.s32 	%r80, %r80, 1;
	setp.ne.s32 	%p3, %r85, 24;
	@%p3 bra 	$L__BB0_1;
	ld.param.u64 	%rd31, [my_kernel_kernel0_param_3];
	ld.param.u64 	%rd30, [my_kernel_kernel0_param_2];
	cvta.to.global.u64 	%rd22, %rd30;
	cvta.to.global.u64 	%rd23, %rd31;
	mul.wide.u32 	%rd24, %r68, 4;
	add.s64 	%rd25, %rd23, %rd24;
	ld.global.nc.f32 	%f117, [%rd25];
	mov.u32 	%r73, %ctaid.x;
	mul.hi.u32 	%r74, %r73, 1717986919;
	shr.u32 	%r75, %r74, 3;
	mul.lo.s32 	%r76, %r75, 20;
	sub.s32 	%r77, %r73, %r76;
	mad.lo.s32 	%r78, %r1, 12960, %r68;
	mad.lo.s32 	%r79, %r77, 216, %r78;
	add.f32 	%f118, %f225, %f117;
	max.f32 	%f119, %f118, 0f00000000;
	mul.wide.u32 	%rd26, %r79, 4;
	add.s64 	%rd27, %rd22, %rd26;
	st.global.f32 	[%rd27], %f119;
	add.f32 	%f120, %f213, %f117;
	max.f32 	%f121, %f120, 0f00000000;
	st.global.f32 	[%rd27+17280], %f121;
	add.f32 	%f122, %f201, %f117;
	max.f32 	%f123, %f122, 0f00000000;
	st.global.f32 	[%rd27+34560], %f123;
	add.f32 	%f124, %f224, %f117;
	max.f32 	%f125, %f124, 0f00000000;
	st.global.f32 	[%rd27+288], %f125;
	add.f32 	%f126, %f212, %f117;
	max.f32 	%f127, %f126, 0f00000000;
	st.global.f32 	[%rd27+17568], %f127;
	add.f32 	%f128, %f200, %f117;
	max.f32 	%f129, %f128, 0f00000000;
	st.global.f32 	[%rd27+34848], %f129;
	add.f32 	%f130, %f223, %f117;
	max.f32 	%f131, %f130, 0f00000000;
	st.global.f32 	[%rd27+576], %f131;
	add.f32 	%f132, %f211, %f117;
	max.f32 	%f133, %f132, 0f00000000;
	st.global.f32 	[%rd27+17856], %f133;
	add.f32 	%f134, %f199, %f117;
	max.f32 	%f135, %f134, 0f00000000;
	st.global.f32 	[%rd27+35136], %f135;
	add.f32 	%f136, %f222, %f117;
	max.f32 	%f137, %f136, 0f00000000;
	st.global.f32 	[%rd27+1036800], %f137;
	add.f32 	%f138, %f210, %f117;
	max.f32 	%f139, %f138, 0f00000000;
	st.global.f32 	[%rd27+1054080], %f139;
	add.f32 	%f140, %f198, %f117;
	max.f32 	%f141, %f140, 0f00000000;
	st.global.f32 	[%rd27+1071360], %f141;
	add.f32 	%f142, %f221, %f117;
	max.f32 	%f143, %f142, 0f00000000;
	st.global.f32 	[%rd27+1037088], %f143;
	add.f32 	%f144, %f209, %f117;
	max.f32 	%f145, %f144, 0f00000000;
	st.global.f32 	[%rd27+1054368], %f145;
	add.f32 	%f146, %f197, %f117;
	max.f32 	%f147, %f146, 0f00000000;
	st.global.f32 	[%rd27+1071648], %f147;
	add.f32 	%f148, %f220, %f117;
	max.f32 	%f149, %f148, 0f00000000;
	st.global.f32 	[%rd27+1037376], %f149;
	add.f32 	%f150, %f208, %f117;
	max.f32 	%f151, %f150, 0f00000000;
	st.global.f32 	[%rd27+1054656], %f151;
	add.f32 	%f152, %f196, %f117;
	max.f32 	%f153, %f152, 0f00000000;
	st.global.f32 	[%rd27+1071936], %f153;
	add.f32 	%f154, %f219, %f117;
	max.f32 	%f155, %f154, 0f00000000;
	st.global.f32 	[%rd27+2073600], %f155;
	add.f32 	%f156, %f207, %f117;
	max.f32 	%f157, %f156, 0f00000000;
	st.global.f32 	[%rd27+2090880], %f157;
	add.f32 	%f158, %f195, %f117;
	max.f32 	%f159, %f158, 0f00000000;
	st.global.f32 	[%rd27+2108160], %f159;
	add.f32 	%f160, %f218, %f117;
	max.f32 	%f161, %f160, 0f00000000;
	st.global.f32 	[%rd27+2073888], %f161;
	add.f32 	%f162, %f206, %f117;
	max.f32 	%f163, %f162, 0f00000000;
	st.global.f32 	[%rd27+2091168], %f163;
	add.f32 	%f164, %f194, %f117;
	max.f32 	%f165, %f164, 0f00000000;
	st.global.f32 	[%rd27+2108448], %f165;
	add.f32 	%f166, %f217, %f117;
	max.f32 	%f167, %f166, 0f00000000;
	st.global.f32 	[%rd27+2074176], %f167;
	add.f32 	%f168, %f205, %f117;
	max.f32 	%f169, %f168, 0f00000000;
	st.global.f32 	[%rd27+2091456], %f169;
	add.f32 	%f170, %f193, %f117;
	max.f32 	%f171, %f170, 0f00000000;
	st.global.f32 	[%rd27+2108736], %f171;
	add.f32 	%f172, %f216, %f117;
	max.f32 	%f173, %f172, 0f00000000;
	st.global.f32 	[%rd27+3110400], %f173;
	add.f32 	%f174, %f204, %f117;
	max.f32 	%f175, %f174, 0f00000000;
	st.global.f32 	[%rd27+3127680], %f175;
	add.f32 	%f176, %f192, %f117;
	max.f32 	%f177, %f176, 0f00000000;
	st.global.f32 	[%rd27+3144960], %f177;
	add.f32 	%f178, %f215, %f117;
	max.f32 	%f179, %f178, 0f00000000;
	st.global.f32 	[%rd27+3110688], %f179;
	add.f32 	%f180, %f203, %f117;
	max.f32 	%f181, %f180, 0f00000000;
	st.global.f32 	[%rd27+3127968], %f181;
	add.f32 	%f182, %f191, %f117;
	max.f32 	%f183, %f182, 0f00000000;
	st.global.f32 	[%rd27+3145248], %f183;
	add.f32 	%f184, %f214, %f117;
	max.f32 	%f185, %f184, 0f00000000;
	st.global.f32 	[%rd27+3110976], %f185;
	add.f32 	%f186, %f202, %f117;
	max.f32 	%f187, %f186, 0f00000000;
	st.global.f32 	[%rd27+3128256], %f187;
	add.f32 	%f188, %f190, %f117;
	max.f32 	%f189, %f188, 0f00000000;
	st.global.f32 	[%rd27+3145536], %f189;
	ret;

}


// ===== COMPILED SASS (sm_100) =====

	.target	sm_100

	.elftype	@"ET_EXEC"


//--------------------- .note.nv.tkinfo           --------------------------
	.section	.note.nv.tkinfo,"",@"SHT_NOTE"
	.sectionflags	@"SHF_NOTE_NV_TKINFO"
	.tkinfo
        /*0018*/ 	.word	0x00000002
        /*0030*/ 	.string	""
        /*0030*/ 	.string	"ptxas"
        /*0030*/ 	.string	"Cuda compilation tools, release 13.0, V13.0.88"
        /*0030*/ 	.string	"Build cuda_13.0.r13.0/compiler.36424714_0"
        /*0030*/ 	.string	"-arch sm_100 -m 64 "



//--------------------- .note.nv.cuinfo           --------------------------
	.section	.note.nv.cuinfo,"",@"SHT_NOTE"
	.sectionflags	@"SHF_NOTE_NV_CUINFO"
        /*0018*/ 	.short	0x0002
        /*001a*/ 	.short	0x0064
        /*001c*/ 	.short	0x0082
	.zero		2


//--------------------- .nv.info                  --------------------------
	.section	.nv.info,"",@"SHT_CUDA_INFO"
	.align	4


	//----- nvinfo : EIATTR_REGCOUNT
	.align		4
        /*0000*/ 	.byte	0x04, 0x2f
        /*0002*/ 	.short	(.L_1 - .L_0)
	.align		4
.L_0:
        /*0004*/ 	.word	index@(my_kernel_kernel0)
        /*0008*/ 	.word	0x00000040


	//----- nvinfo : EIATTR_FRAME_SIZE
	.align		4
.L_1:
        /*000c*/ 	.byte	0x04, 0x11
        /*000e*/ 	.short	(.L_3 - .L_2)
	.align		4
.L_2:
        /*0010*/ 	.word	index@(my_kernel_kernel0)
        /*0014*/ 	.word	0x00000000


	//----- nvinfo : EIATTR_MIN_STACK_SIZE
	.align		4
.L_3:
        /*0018*/ 	.byte	0x04, 0x12
        /*001a*/ 	.short	(.L_5 - .L_4)
	.align		4
.L_4:
        /*001c*/ 	.word	index@(my_kernel_kernel0)
        /*0020*/ 	.word	0x00000000
.L_5:


//--------------------- .nv.compat                --------------------------
	.section	.nv.compat,"",@"SHT_CUDA_COMPAT_INFO"
	.align	4
        /*0000*/ 	.byte	0x02, 0x09, 0x00, 0x00, 0x02, 0x02, 0x01, 0x00, 0x02, 0x05, 0x05, 0x00, 0x03, 0x07, 0x01, 0x01
        /*0010*/ 	.byte	0x02, 0x03, 0x00, 0x00, 0x02, 0x06, 0x01, 0x00, 0x04, 0x0b, 0x08, 0x00, 0x09, 0x00, 0x00, 0x00
        /*0020*/ 	.byte	0x00, 0x00, 0x00, 0x00


//--------------------- .nv.info.my_kernel_kernel0 --------------------------
	.section	.nv.info.my_kernel_kernel0,"",@"SHT_CUDA_INFO"
	.sectionflags	@""
	.align	4


	//----- nvinfo : EIATTR_CUDA_API_VERSION
	.align		4
        /*0000*/ 	.byte	0x04, 0x37
        /*0002*/ 	.short	(.L_7 - .L_6)
.L_6:
        /*0004*/ 	.word	0x00000082


	//----- nvinfo : EIATTR_KPARAM_INFO
	.align		4
.L_7:
        /*0008*/ 	.byte	0x04, 0x17
        /*000a*/ 	.short	(.L_9 - .L_8)
.L_8:
        /*000c*/ 	.word	0x00000000
        /*0010*/ 	.short	0x0003
        /*0012*/ 	.short	0x0018
        /*0014*/ 	.byte	0x00, 0xf5, 0x21, 0x00


	//----- nvinfo : EIATTR_KPARAM_INFO
	.align		4
.L_9:
        /*0018*/ 	.byte	0x04, 0x17
        /*001a*/ 	.short	(.L_11 - .L_10)
.L_10:
        /*001c*/ 	.word	0x00000000
        /*0020*/ 	.short	0x0002
        /*0022*/ 	.short	0x0010
        /*0024*/ 	.byte	0x00, 0xf5, 0x21, 0x00


	//----- nvinfo : EIATTR_KPARAM_INFO
	.align		4
.L_11:
        /*0028*/ 	.byte	0x04, 0x17
        /*002a*/ 	.short	(.L_13 - .L_12)
.L_12:
        /*002c*/ 	.word	0x00000000
        /*0030*/ 	.short	0x0001
        /*0032*/ 	.short	0x0008
        /*0034*/ 	.byte	0x00, 0xf5, 0x21, 0x00


	//----- nvinfo : EIATTR_KPARAM_INFO
	.align		4
.L_13:
        /*0038*/ 	.byte	0x04, 0x17
        /*003a*/ 	.short	(.L_15 - .L_14)
.L_14:
        /*003c*/ 	.word	0x00000000
        /*0040*/ 	.short	0x0000
        /*0042*/ 	.short	0x0000
        /*0044*/ 	.byte	0x00, 0xf5, 0x21, 0x00


	//----- nvinfo : EIATTR_SPARSE_MMA_MASK
	.align		4
.L_15:
        /*0048*/ 	.byte	0x03, 0x50
        /*004a*/ 	.short	0x0000


	//----- nvinfo : EIATTR_MAXREG_COUNT
	.align		4
        /*004c*/ 	.byte	0x03, 0x1b
        /*004e*/ 	.short	0x00ff


	//----- nvinfo : EIATTR_NUM_BARRIERS
	.align		4
        /*0050*/ 	.byte	0x02, 0x4c
        /*0052*/ 	.byte	0x01
	.zero		1


	//----- nvinfo : EIATTR_MERCURY_ISA_VERSION
	.align		4
        /*0054*/ 	.byte	0x03, 0x5f
        /*0056*/ 	.short	0x0101


	//----- nvinfo : EIATTR_VRC_CTA_INIT_COUNT
	.align		4
        /*0058*/ 	.byte	0x02, 0x4a
	.zero		1
	.zero		1


	//----- nvinfo : EIATTR_EXIT_INSTR_OFFSETS
	.align		4
        /*005c*/ 	.byte	0x04, 0x1c
        /*005e*/ 	.short	(.L_17 - .L_16)


	//   ....[0]....
.L_16:
        /*0060*/ 	.word	0x00001760


	//----- nvinfo : EIATTR_CBANK_PARAM_SIZE
	.align		4
.L_17:
        /*0064*/ 	.byte	0x03, 0x19
        /*0066*/ 	.short	0x0020


	//----- nvinfo : EIATTR_PARAM_CBANK
	.align		4
        /*0068*/ 	.byte	0x04, 0x0a
        /*006a*/ 	.short	(.L_19 - .L_18)
	.align		4
.L_18:
        /*006c*/ 	.word	index@(.nv.constant0.my_kernel_kernel0)
        /*0070*/ 	.short	0x0380
        /*0072*/ 	.short	0x0020


	//----- nvinfo : EIATTR_SW_WAR
	.align		4
.L_19:
        /*0074*/ 	.byte	0x04, 0x36
        /*0076*/ 	.short	(.L_21 - .L_20)
.L_20:
        /*0078*/ 	.word	0x00000008
.L_21:


//--------------------- .nv.callgraph             --------------------------
	.section	.nv.callgraph,"",@"SHT_CUDA_CALLGRAPH"
	.align	4
	.sectionentsize	8
	.align		4
        /*0000*/ 	.word	0x00000000
	.align		4
        /*0004*/ 	.word	0xffffffff
	.align		4
        /*0008*/ 	.word	0x00000000
	.align		4
        /*000c*/ 	.word	0xfffffffe
	.align		4
        /*0010*/ 	.word	0x00000000
	.align		4
        /*0014*/ 	.word	0xfffffffd
	.align		4
        /*0018*/ 	.word	0x00000000
	.align		4
        /*001c*/ 	.word	0xfffffffc


//--------------------- .text.my_kernel_kernel0   --------------------------
	.section	.text.my_kernel_kernel0,"ax",@progbits
	.align	128
        .global         my_kernel_kernel0
        .type           my_kernel_kernel0,@function
        .size           my_kernel_kernel0,(.L_x_2 - my_kernel_kernel0)
        .other          my_kernel_kernel0,@"STO_CUDA_ENTRY STV_DEFAULT"
my_kernel_kernel0:
.text.my_kernel_kernel0:
[----:B------:R-:W-:Y:S01]  /*0000*/  LDC R1, c[0x0][0x37c] ;  /* 0x0000df00ff017b82 */ /* 0x000fe20000000800 */
[----:B------:R-:W0:Y:S01]  /*0010*/  S2R R0, SR_TID.X ;  /* 0x0000000000007919 */ /* 0x000e220000002100 */
[----:B------:R-:W-:Y:S01]  /*0020*/  HFMA2 R41, -RZ, RZ, 0, 0 ;  /* 0x00000000ff297431 */ /* 0x000fe200000001ff */
[----:B------:R-:W-:Y:S02]  /*0030*/  CS2R R54, SRZ ;  /* 0x0000000000367805 */ /* 0x000fe4000001ff00 */
[----:B------:R-:W-:Y:S01]  /*0040*/  CS2R R52, SRZ ;  /* 0x0000000000347805 */ /* 0x000fe2000001ff00 */
[----:B------:R-:W1:Y:S01]  /*0050*/  S2R R2, SR_CTAID.X ;  /* 0x0000000000027919 */ /* 0x000e620000002500 */
[----:B------:R-:W-:Y:S02]  /*0060*/  CS2R R50, SRZ ;  /* 0x0000000000327805 */ /* 0x000fe4000001ff00 */
[----:B------:R-:W-:Y:S02]  /*0070*/  CS2R R48, SRZ ;  /* 0x0000000000307805 */ /* 0x000fe4000001ff00 */
[----:B------:R-:W-:-:S02]  /*0080*/  CS2R R46, SRZ ;  /* 0x00000000002e7805 */ /* 0x000fc4000001ff00 */
[----:B------:R-:W-:Y:S02]  /*0090*/  CS2R R44, SRZ ;  /* 0x00000000002c7805 */ /* 0x000fe4000001ff00 */
[----:B------:R-:W-:Y:S02]  /*00a0*/  CS2R R42, SRZ ;  /* 0x00000000002a7805 */ /* 0x000fe4000001ff00 */
[----:B------:R-:W-:Y:S02]  /*00b0*/  CS2R R28, SRZ ;  /* 0x00000000001c7805 */ /* 0x000fe4000001ff00 */
[----:B------:R-:W-:Y:S02]  /*00c0*/  CS2R R30, SRZ ;  /* 0x00000000001e7805 */ /* 0x000fe4000001ff00 */
[----:B------:R-:W-:Y:S02]  /*00d0*/  CS2R R32, SRZ ;  /* 0x0000000000207805 */ /* 0x000fe4000001ff00 */
[----:B------:R-:W-:-:S02]  /*00e0*/  CS2R R34, SRZ ;  /* 0x0000000000227805 */ /* 0x000fc4000001ff00 */
[----:B------:R-:W-:Y:S02]  /*00f0*/  CS2R R36, SRZ ;  /* 0x0000000000247805 */ /* 0x000fe4000001ff00 */
[----:B------:R-:W-:Y:S01]  /*0100*/  CS2R R38, SRZ ;  /* 0x0000000000267805 */ /* 0x000fe2000001ff00 */
[----:B------:R-:W2:Y:S01]  /*0110*/  LDCU.64 UR6, c[0x0][0x358] ;  /* 0x00006b00ff0677ac */ /* 0x000ea20008000a00 */
[----:B------:R-:W-:Y:S01]  /*0120*/  UMOV UR4, URZ ;  /* 0x000000ff00047c82 */ /* 0x000fe20008000000 */
[C---:B0-----:R-:W-:Y:S02]  /*0130*/  PRMT R8, R0.reuse, 0x9910, RZ ;  /* 0x0000991000087816 */ /* 0x041fe400000000ff */
[----:B------:R-:W-:Y:S01]  /*0140*/  ISETP.GT.U32.AND P0, PT, R0, 0x7, PT ;  /* 0x000000070000780c */ /* 0x000fe20003f04070 */
[----:B-1----:R-:W-:-:S04]  /*0150*/  IMAD.HI.U32 R3, R2, 0x66666667, RZ ;  /* 0x6666666702037827 */ /* 0x002fc800078e00ff */
[----:B------:R-:W-:-:S05]  /*0160*/  IMAD R8, R8, 0x5, RZ ;  /* 0x0000000508087824 */ /* 0x000fca00078e02ff */
[C---:B------:R-:W-:Y:S02]  /*0170*/  IADD3 R10, PT, PT, R8.reuse, 0x1, RZ ;  /* 0x00000001080a7810 */ /* 0x040fe40007ffe0ff */
[----:B------:R-:W-:Y:S02]  /*0180*/  LOP3.LUT R4, R8, 0xff, RZ, 0xc0, !PT ;  /* 0x000000ff08047812 */ /* 0x000fe400078ec0ff */
[----:B------:R-:W-:-:S03]  /*0190*/  LOP3.LUT R6, R10, 0xff, RZ, 0xc0, !PT ;  /* 0x000000ff0a067812 */ /* 0x000fc600078ec0ff */
[C---:B------:R-:W-:Y:S02]  /*01a0*/  IMAD R5, R4.reuse, 0xab, RZ ;  /* 0x000000ab04057824 */ /* 0x040fe400078e02ff */
[----:B------:R-:W-:Y:S02]  /*01b0*/  IMAD R4, R4, 0x39, RZ ;  /* 0x0000003904047824 */ /* 0x000fe400078e02ff */
[C---:B------:R-:W-:Y:S01]  /*01c0*/  IMAD R11, R6.reuse, 0xab, RZ ;  /* 0x000000ab060b7824 */ /* 0x040fe200078e02ff */
[----:B------:R-:W-:Y:S01]  /*01d0*/  SHF.R.U32.HI R5, RZ, 0x9, R5 ;  /* 0x00000009ff057819 */ /* 0x000fe20000011605 */
[----:B------:R-:W-:Y:S01]  /*01e0*/  IMAD R9, R6, 0x39, RZ ;  /* 0x0000003906097824 */ /* 0x000fe200078e02ff */
[----:B------:R-:W-:Y:S02]  /*01f0*/  SHF.R.U32.HI R6, RZ, 0x3, R3 ;  /* 0x00000003ff067819 */ /* 0x000fe40000011603 */
[----:B------:R-:W-:Y:S02]  /*0200*/  SHF.R.U32.HI R7, RZ, 0x9, R4 ;  /* 0x00000009ff077819 */ /* 0x000fe40000011604 */
[----:B------:R-:W-:-:S02]  /*0210*/  SHF.R.U32.HI R3, RZ, 0x9, R11 ;  /* 0x00000009ff037819 */ /* 0x000fc4000001160b */
[----:B------:R-:W-:Y:S01]  /*0220*/  SHF.R.U32.HI R11, RZ, 0x9, R9 ;  /* 0x00000009ff0b7819 */ /* 0x000fe20000011609 */
[----:B------:R-:W-:Y:S01]  /*0230*/  VIADD R9, R8, 0x2 ;  /* 0x0000000208097836 */ /* 0x000fe20000000000 */
[----:B------:R-:W-:Y:S02]  /*0240*/  PRMT R4, R5, 0x9910, RZ ;  /* 0x0000991005047816 */ /* 0x000fe400000000ff */
[----:B------:R-:W-:Y:S02]  /*0250*/  PRMT R5, R7, 0x9910, RZ ;  /* 0x0000991007057816 */ /* 0x000fe400000000ff */
[----:B------:R-:W-:Y:S01]  /*0260*/  PRMT R12, R11, 0x9910, RZ ;  /* 0x000099100b0c7816 */ /* 0x000fe200000000ff */
[----:B------:R-:W-:Y:S01]  /*0270*/  IMAD R4, R4, 0x3, RZ ;  /* 0x0000000304047824 */ /* 0x000fe200078e02ff */
[----:B------:R-:W-:Y:S02]  /*0280*/  PRMT R13, R3, 0x9910, RZ ;  /* 0x00009910030d7816 */ /* 0x000fe400000000ff */
[----:B------:R-:W-:Y:S01]  /*0290*/  MOV R3, R5 ;  /* 0x0000000500037202 */ /* 0x000fe20000000f00 */
[----:B------:R-:W-:Y:S01]  /*02a0*/  IMAD R12, R12, 0x9, RZ ;  /* 0x000000090c0c7824 */ /* 0x000fe200078e02ff */
[----:B------:R-:W-:Y:S01]  /*02b0*/  IADD3 R14, PT, PT, RZ, -R4, RZ ;  /* 0x80000004ff0e7210 */ /* 0x000fe20007ffe0ff */
[----:B------:R-:W-:Y:S01]  /*02c0*/  IMAD R13, R13, 0x3, RZ ;  /* 0x000000030d0d7824 */ /* 0x000fe200078e02ff */
[----:B------:R-:W-:Y:S01]  /*02d0*/  IADD3 R5, PT, PT, R8, 0x3, RZ ;  /* 0x0000000308057810 */ /* 0x000fe20007ffe0ff */
[----:B------:R-:W-:Y:S01]  /*02e0*/  IMAD R3, R3, 0x9, RZ ;  /* 0x0000000903037824 */ /* 0x000fe200078e02ff */
[----:B------:R-:W-:-:S02]  /*02f0*/  IADD3 R12, PT, PT, RZ, -R12, RZ ;  /* 0x8000000cff0c7210 */ /* 0x000fc40007ffe0ff */
[----:B------:R-:W-:Y:S01]  /*0300*/  IADD3 R17, PT, PT, RZ, -R13, RZ ;  /* 0x8000000dff117210 */ /* 0x000fe20007ffe0ff */
[----:B------:R-:W-:Y:S01]  /*0310*/  IMAD.MOV R4, RZ, RZ, -R3 ;  /* 0x000000ffff047224 */ /* 0x000fe200078e0a03 */
[----:B------:R-:W-:Y:S02]  /*0320*/  PRMT R3, R14, 0x7710, RZ ;  /* 0x000077100e037816 */ /* 0x000fe400000000ff */
[----:B------:R-:W-:Y:S02]  /*0330*/  PRMT R15, R12, 0x7710, RZ ;  /* 0x000077100c0f7816 */ /* 0x000fe400000000ff */
[----:B------:R-:W-:Y:S02]  /*0340*/  PRMT R17, R17, 0x7710, RZ ;  /* 0x0000771011117816 */ /* 0x000fe400000000ff */
[----:B------:R-:W-:Y:S01]  /*0350*/  PRMT R13, R4, 0x7710, RZ ;  /* 0x00007710040d7816 */ /* 0x000fe200000000ff */
[----:B------:R-:W-:Y:S01]  /*0360*/  IMAD.IADD R4, R8, 0x1, R3 ;  /* 0x0000000108047824 */ /* 0x000fe200078e0203 */
[----:B------:R-:W-:Y:S01]  /*0370*/  LOP3.LUT R14, R9, 0xff, RZ, 0xc0, !PT ;  /* 0x000000ff090e7812 */ /* 0x000fe200078ec0ff */
[C---:B------:R-:W-:Y:S01]  /*0380*/  IMAD.IADD R12, R10.reuse, 0x1, R15 ;  /* 0x000000010a0c7824 */ /* 0x040fe200078e020f */
[----:B------:R-:W-:Y:S01]  /*0390*/  IADD3 R3, PT, PT, R10, R17, RZ ;  /* 0x000000110a037210 */ /* 0x000fe20007ffe0ff */
[----:B------:R-:W-:Y:S01]  /*03a0*/  IMAD R10, R6, 0xb40, RZ ;  /* 0x00000b40060a7824 */ /* 0x000fe200078e02ff */
[----:B------:R-:W-:Y:S01]  /*03b0*/  IADD3 R13, PT, PT, R8, R13, RZ ;  /* 0x0000000d080d7210 */ /* 0x000fe20007ffe0ff */
[C---:B------:R-:W-:Y:S01]  /*03c0*/  IMAD R6, R14.reuse, 0x39, RZ ;  /* 0x000000390e067824 */ /* 0x040fe200078e02ff */
[----:B------:R-:W-:Y:S01]  /*03d0*/  LOP3.LUT R15, R5, 0xff, RZ, 0xc0, !PT ;  /* 0x000000ff050f7812 */ /* 0x000fe200078ec0ff */
[----:B------:R-:W-:Y:S01]  /*03e0*/  IMAD R14, R14, 0xab, RZ ;  /* 0x000000ab0e0e7824 */ /* 0x000fe200078e02ff */
[----:B------:R-:W-:Y:S01]  /*03f0*/  IADD3 R8, PT, PT, R8, 0x4, RZ ;  /* 0x0000000408087810 */ /* 0x000fe20007ffe0ff */
[----:B------:R-:W-:Y:S01]  /*0400*/  IMAD R11, R11, 0x15180, R10 ;  /* 0x000151800b0b7824 */ /* 0x000fe200078e020a */
[----:B------:R-:W-:Y:S01]  /*0410*/  LOP3.LUT R13, R13, 0xff, RZ, 0xc0, !PT ;  /* 0x000000ff0d0d7812 */ /* 0x000fe200078ec0ff */
[C---:B------:R-:W-:Y:S01]  /*0420*/  IMAD R16, R15.reuse, 0x39, RZ ;  /* 0x000000390f107824 */ /* 0x040fe200078e02ff */
[----:B------:R-:W-:Y:S01]  /*0430*/  LOP3.LUT R17, R8, 0xff, RZ, 0xc0, !PT ;  /* 0x000000ff08117812 */ /* 0x000fe200078ec0ff */
[----:B------:R-:W-:Y:S01]  /*0440*/  IMAD R18, R15, 0xab, RZ ;  /* 0x000000ab0f127824 */ /* 0x000fe200078e02ff */
[----:B------:R-:W-:Y:S01]  /*0450*/  SHF.R.U32.HI R15, RZ, 0x9, R6 ;  /* 0x00000009ff0f7819 */ /* 0x000fe20000011606 */
[----:B------:R-:W-:Y:S01]  /*0460*/  IMAD R13, R13, 0x56, RZ ;  /* 0x000000560d0d7824 */ /* 0x000fe200078e02ff */
[----:B------:R-:W-:Y:S01]  /*0470*/  SHF.R.U32.HI R6, RZ, 0x9, R14 ;  /* 0x00000009ff067819 */ /* 0x000fe2000001160e */
[----:B------:R-:W-:Y:S01]  /*0480*/  IMAD R14, R7, 0x15180, R10 ;  /* 0x00015180070e7824 */ /* 0x000fe200078e020a */
[----:B------:R-:W-:Y:S01]  /*0490*/  PRMT R7, R15, 0x9910, RZ ;  /* 0x000099100f077816 */ /* 0x000fe200000000ff */
[C---:B------:R-:W-:Y:S01]  /*04a0*/  IMAD R19, R17.reuse, 0x39, RZ ;  /* 0x0000003911137824 */ /* 0x040fe200078e02ff */
[----:B------:R-:W-:Y:S01]  /*04b0*/  SHF.R.U32.HI R18, RZ, 0x9, R18 ;  /* 0x00000009ff127819 */ /* 0x000fe20000011612 */
[----:B------:R-:W-:Y:S01]  /*04c0*/  IMAD R20, R17, 0xab, RZ ;  /* 0x000000ab11147824 */ /* 0x000fe200078e02ff */
[----:B------:R-:W-:-:S02]  /*04d0*/  SHF.R.U32.HI R17, RZ, 0x9, R16 ;  /* 0x00000009ff117819 */ /* 0x000fc40000011610 */
[----:B------:R-:W-:Y:S01]  /*04e0*/  PRMT R16, R6, 0x9910, RZ ;  /* 0x0000991006107816 */ /* 0x000fe200000000ff */
[--C-:B------:R-:W-:Y:S01]  /*04f0*/  IMAD R6, R15, 0x15180, R10.reuse ;  /* 0x000151800f067824 */ /* 0x100fe200078e020a */
[----:B------:R-:W-:Y:S01]  /*0500*/  MOV R15, R7 ;  /* 0x00000007000f7202 */ /* 0x000fe20000000f00 */
[----:B------:R-:W-:Y:S01]  /*0510*/  IMAD R7, R17, 0x15180, R10 ;  /* 0x0001518011077824 */ /* 0x000fe200078e020a */
[----:B------:R-:W-:Y:S01]  /*0520*/  SHF.R.U32.HI R20, RZ, 0x9, R20 ;  /* 0x00000009ff147819 */ /* 0x000fe20000011614 */
[----:B------:R-:W-:Y:S01]  /*0530*/  IMAD R16, R16, 0x3, RZ ;  /* 0x0000000310107824 */ /* 0x000fe200078e02ff */
[----:B------:R-:W-:Y:S01]  /*0540*/  SHF.R.U32.HI R19, RZ, 0x9, R19 ;  /* 0x00000009ff137819 */ /* 0x000fe20000011613 */
[----:B------:R-:W-:Y:S01]  /*0550*/  IMAD R15, R15, 0x9, RZ ;  /* 0x000000090f0f7824 */ /* 0x000fe200078e02ff */
[----:B------:R-:W-:Y:S02]  /*0560*/  PRMT R21, R18, 0x9910, RZ ;  /* 0x0000991012157816 */ /* 0x000fe400000000ff */
[----:B------:R-:W-:Y:S01]  /*0570*/  PRMT R18, R17, 0x9910, RZ ;  /* 0x0000991011127816 */ /* 0x000fe200000000ff */
[----:B------:R-:W-:Y:S01]  /*0580*/  IMAD R10, R19, 0x15180, R10 ;  /* 0x00015180130a7824 */ /* 0x000fe200078e020a */
[----:B------:R-:W-:Y:S01]  /*0590*/  PRMT R23, R20, 0x9910, RZ ;  /* 0x0000991014177816 */ /* 0x000fe200000000ff */
[----:B------:R-:W-:Y:S01]  /*05a0*/  IMAD.MOV.U32 R17, RZ, RZ, R21 ;  /* 0x000000ffff117224 */ /* 0x000fe200078e0015 */
[----:B------:R-:W-:-:S02]  /*05b0*/  IADD3 R15, PT, PT, RZ, -R15, RZ ;  /* 0x8000000fff0f7210 */ /* 0x000fc40007ffe0ff */
[----:B------:R-:W-:Y:S01]  /*05c0*/  PRMT R22, R19, 0x9910, RZ ;  /* 0x0000991013167816 */ /* 0x000fe200000000ff */
[----:B------:R-:W-:Y:S01]  /*05d0*/  IMAD R17, R17, 0x3, RZ ;  /* 0x0000000311117824 */ /* 0x000fe200078e02ff */
[----:B------:R-:W-:Y:S01]  /*05e0*/  IADD3 R20, PT, PT, RZ, -R16, RZ ;  /* 0x80000010ff147210 */ /* 0x000fe20007ffe0ff */
[----:B------:R-:W-:Y:S01]  /*05f0*/  IMAD.MOV.U32 R16, RZ, RZ, R18 ;  /* 0x000000ffff107224 */ /* 0x000fe200078e0012 */
[----:B------:R-:W-:Y:S01]  /*0600*/  MOV R19, R23 ;  /* 0x0000001700137202 */ /* 0x000fe20000000f00 */
[----:B------:R-:W-:Y:S01]  /*0610*/  IMAD.MOV R17, RZ, RZ, -R17 ;  /* 0x000000ffff117224 */ /* 0x000fe200078e0a11 */
[----:B------:R-:W-:Y:S01]  /*0620*/  PRMT R18, R15, 0x7710, RZ ;  /* 0x000077100f127816 */ /* 0x000fe200000000ff */
[----:B------:R-:W-:Y:S01]  /*0630*/  IMAD R16, R16, 0x9, RZ ;  /* 0x0000000910107824 */ /* 0x000fe200078e02ff */
[----:B------:R-:W-:Y:S01]  /*0640*/  MOV R21, R22 ;  /* 0x0000001600157202 */ /* 0x000fe20000000f00 */
[----:B------:R-:W-:Y:S01]  /*0650*/  IMAD R19, R19, 0x3, RZ ;  /* 0x0000000313137824 */ /* 0x000fe200078e02ff */
[----:B------:R-:W-:Y:S01]  /*0660*/  LOP3.LUT R12, R12, 0xff, RZ, 0xc0, !PT ;  /* 0x000000ff0c0c7812 */ /* 0x000fe200078ec0ff */
[----:B------:R-:W-:Y:S01]  /*0670*/  IMAD.IADD R15, R9, 0x1, R18 ;  /* 0x00000001090f7824 */ /* 0x000fe200078e0212 */
[----:B------:R-:W-:Y:S01]  /*0680*/  IADD3 R16, PT, PT, RZ, -R16, RZ ;  /* 0x80000010ff107210 */ /* 0x000fe20007ffe0ff */
[----:B------:R-:W-:Y:S01]  /*0690*/  IMAD R18, R21, 0x9, RZ ;  /* 0x0000000915127824 */ /* 0x000fe200078e02ff */
[----:B------:R-:W-:Y:S01]  /*06a0*/  IADD3 R21, PT, PT, RZ, -R19, RZ ;  /* 0x80000013ff157210 */ /* 0x000fe20007ffe0ff */
[----:B------:R-:W-:Y:S01]  /*06b0*/  IMAD R12, R12, 0x56, RZ ;  /* 0x000000560c0c7824 */ /* 0x000fe200078e02ff */
[----:B------:R-:W-:-:S02]  /*06c0*/  PRMT R16, R16, 0x7710, RZ ;  /* 0x0000771010107816 */ /* 0x000fc400000000ff */
[----:B------:R-:W-:Y:S02]  /*06d0*/  IADD3 R19, PT, PT, RZ, -R18, RZ ;  /* 0x80000012ff137210 */ /* 0x000fe40007ffe0ff */
[----:B------:R-:W-:Y:S01]  /*06e0*/  PRMT R18, R17, 0x7710, RZ ;  /* 0x0000771011127816 */ /* 0x000fe200000000ff */
[----:B------:R-:W-:Y:S01]  /*06f0*/  IMAD.IADD R16, R5, 0x1, R16 ;  /* 0x0000000105107824 */ /* 0x000fe200078e0210 */
[----:B------:R-:W-:Y:S02]  /*0700*/  PRMT R19, R19, 0x7710, RZ ;  /* 0x0000771013137816 */ /* 0x000fe400000000ff */
[----:B------:R-:W-:Y:S02]  /*0710*/  IADD3 R17, PT, PT, R5, R18, RZ ;  /* 0x0000001205117210 */ /* 0x000fe40007ffe0ff */
[----:B------:R-:W-:Y:S02]  /*0720*/  IADD3 R5, PT, PT, R8, R19, RZ ;  /* 0x0000001308057210 */ /* 0x000fe40007ffe0ff */
[----:B------:R-:W-:-:S02]  /*0730*/  PRMT R21, R21, 0x7710, RZ ;  /* 0x0000771015157816 */ /* 0x000fc400000000ff */
[----:B------:R-:W-:Y:S02]  /*0740*/  LOP3.LUT R16, R16, 0xff, RZ, 0xc0, !PT ;  /* 0x000000ff10107812 */ /* 0x000fe400078ec0ff */
[----:B------:R-:W-:Y:S01]  /*0750*/  LOP3.LUT R5, R5, 0xff, RZ, 0xc0, !PT ;  /* 0x000000ff05057812 */ /* 0x000fe200078ec0ff */
[----:B------:R-:W-:Y:S01]  /*0760*/  IMAD.IADD R18, R8, 0x1, R21 ;  /* 0x0000000108127824 */ /* 0x000fe200078e0215 */
[----:B------:R-:W-:Y:S01]  /*0770*/  SHF.R.U32.HI R13, RZ, 0x8, R13 ;  /* 0x00000008ff0d7819 */ /* 0x000fe2000001160d */
[----:B------:R-:W-:Y:S01]  /*0780*/  IMAD R16, R16, 0x56, RZ ;  /* 0x0000005610107824 */ /* 0x000fe200078e02ff */
[----:B------:R-:W-:Y:S01]  /*0790*/  SHF.R.U32.HI R12, RZ, 0x8, R12 ;  /* 0x00000008ff0c7819 */ /* 0x000fe2000001160c */
[----:B------:R-:W-:Y:S01]  /*07a0*/  IMAD R5, R5, 0x56, RZ ;  /* 0x0000005605057824 */ /* 0x000fe200078e02ff */
[----:B------:R-:W-:Y:S01]  /*07b0*/  LOP3.LUT R15, R15, 0xff, RZ, 0xc0, !PT ;  /* 0x000000ff0f0f7812 */ /* 0x000fe200078ec0ff */
[----:B------:R-:W-:Y:S01]  /*07c0*/  IMAD R19, R13, 0x5a0, R14 ;  /* 0x000005a00d137824 */ /* 0x000fe200078e020e */
[----:B------:R-:W-:Y:S01]  /*07d0*/  PRMT R8, R4, 0x9910, RZ ;  /* 0x0000991004087816 */ /* 0x000fe200000000ff */
[----:B------:R-:W-:Y:S01]  /*07e0*/  IMAD R13, R12, 0x5a0, R11 ;  /* 0x000005a00c0d7824 */ /* 0x000fe200078e020b */
[----:B------:R-:W-:Y:S01]  /*07f0*/  SHF.R.U32.HI R16, RZ, 0x8, R16 ;  /* 0x00000008ff107819 */ /* 0x000fe20000011610 */
[----:B------:R-:W-:Y:S01]  /*0800*/  IMAD R15, R15, 0x56, RZ ;  /* 0x000000560f0f7824 */ /* 0x000fe200078e02ff */
[----:B------:R-:W-:Y:S01]  /*0810*/  SHF.R.U32.HI R11, RZ, 0x8, R5 ;  /* 0x00000008ff0b7819 */ /* 0x000fe20000011605 */
[----:B------:R-:W-:Y:S01]  /*0820*/  IMAD R8, R8, 0x18, RZ ;  /* 0x0000001808087824 */ /* 0x000fe200078e02ff */
[----:B------:R-:W0:Y:S01]  /*0830*/  LDC.64 R4, c[0x0][0x388] ;  /* 0x0000e200ff047b82 */ /* 0x000e220000000a00 */
[----:B------:R-:W-:Y:S01]  /*0840*/  PRMT R20, R20, 0x7710, RZ ;  /* 0x0000771014147816 */ /* 0x000fe200000000ff */
[----:B------:R-:W-:Y:S01]  /*0850*/  IMAD R7, R16, 0x5a0, R7 ;  /* 0x000005a010077824 */ /* 0x000fe200078e0207 */
[----:B------:R-:W-:Y:S01]  /*0860*/  SHF.R.U32.HI R15, RZ, 0x8, R15 ;  /* 0x00000008ff0f7819 */ /* 0x000fe2000001160f */
[C---:B------:R-:W-:Y:S01]  /*0870*/  IMAD R19, R2.reuse, 0x48, R19 ;  /* 0x0000004802137824 */ /* 0x040fe200078e0213 */
[----:B------:R-:W-:Y:S01]  /*0880*/  IADD3 R9, PT, PT, R9, R20, RZ ;  /* 0x0000001409097210 */ /* 0x000fe20007ffe0ff */
[----:B------:R-:W-:Y:S01]  /*0890*/  IMAD R59, R2, 0x48, R7 ;  /* 0x00000048023b7824 */ /* 0x000fe200078e0207 */
[----:B------:R-:W-:Y:S01]  /*08a0*/  LOP3.LUT R8, R8, 0xf8, RZ, 0xc0, !PT ;  /* 0x000000f808087812 */ /* 0x000fe200078ec0ff */
[----:B------:R-:W-:Y:S01]  /*08b0*/  IMAD R15, R15, 0x5a0, R6 ;  /* 0x000005a00f0f7824 */ /* 0x000fe200078e0206 */
[----:B------:R-:W-:Y:S01]  /*08c0*/  PRMT R7, R9, 0x9910, RZ ;  /* 0x0000991009077816 */ /* 0x000fe200000000ff */
[----:B------:R-:W-:Y:S01]  /*08d0*/  IMAD R11, R11, 0x5a0, R10 ;  /* 0x000005a00b0b7824 */ /* 0x000fe200078e020a */
[----:B------:R-:W-:Y:S01]  /*08e0*/  IADD3 R56, PT, PT, R8, R19, RZ ;  /* 0x0000001308387210 */ /* 0x000fe20007ffe0ff */
[C---:B------:R-:W-:Y:S01]  /*08f0*/  IMAD R13, R2.reuse, 0x48, R13 ;  /* 0x00000048020d7824 */ /* 0x040fe200078e020d */
[----:B------:R-:W-:Y:S01]  /*0900*/  PRMT R6, R3, 0x9910, RZ ;  /* 0x0000991003067816 */ /* 0x000fe200000000ff */
[----:B------:R-:W-:Y:S01]  /*0910*/  IMAD R7, R7, 0x18, RZ ;  /* 0x0000001807077824 */ /* 0x000fe200078e02ff */
[----:B------:R-:W-:Y:S01]  /*0920*/  PRMT R8, R17, 0x9910, RZ ;  /* 0x0000991011087816 */ /* 0x000fe200000000ff */
[----:B------:R-:W-:Y:S01]  /*0930*/  IMAD R60, R2, 0x48, R11 ;  /* 0x00000048023c7824 */ /* 0x000fe200078e020b */
[----:B------:R-:W-:Y:S01]  /*0940*/  PRMT R9, R18, 0x9910, RZ ;  /* 0x0000991012097816 */ /* 0x000fe200000000ff */
[----:B------:R-:W-:Y:S01]  /*0950*/  IMAD R6, R6, 0x18, RZ ;  /* 0x0000001806067824 */ /* 0x000fe200078e02ff */
[----:B------:R-:W-:Y:S01]  /*0960*/  LOP3.LUT R7, R7, 0xf8, RZ, 0xc0, !PT ;  /* 0x000000f807077812 */ /* 0x000fe200078ec0ff */
[----:B------:R-:W-:Y:S01]  /*0970*/  IMAD R8, R8, 0x18, RZ ;  /* 0x0000001808087824 */ /* 0x000fe200078e02ff */
[----:B------:R-:W-:Y:S01]  /*0980*/  CS2R R10, SRZ ;  /* 0x00000000000a7805 */ /* 0x000fe2000001ff00 */
[----:B------:R-:W-:Y:S01]  /*0990*/  IMAD R9, R9, 0x18, RZ ;  /* 0x0000001809097824 */ /* 0x000fe200078e02ff */
[----:B------:R-:W-:Y:S01]  /*09a0*/  LOP3.LUT R6, R6, 0xf8, RZ, 0xc0, !PT ;  /* 0x000000f806067812 */ /* 0x000fe200078ec0ff */
[----:B------:R-:W-:Y:S01]  /*09b0*/  IMAD R58, R2, 0x48, R15 ;  /* 0x00000048023a7824 */ /* 0x000fe200078e020f */
[----:B------:R-:W-:Y:S01]  /*09c0*/  LOP3.LUT R8, R8, 0xf8, RZ, 0xc0, !PT ;  /* 0x000000f808087812 */ /* 0x000fe200078ec0ff */
[----:B0-----:R-:W-:Y:S01]  /*09d0*/  IMAD.WIDE.U32 R2, R0, 0x4, R4 ;  /* 0x0000000400027825 */ /* 0x001fe200078e0004 */
[----:B------:R-:W-:-:S02]  /*09e0*/  LOP3.LUT R9, R9, 0xf8, RZ, 0xc0, !PT ;  /* 0x000000f809097812 */ /* 0x000fc400078ec0ff */
[----:B------:R-:W-:Y:S02]  /*09f0*/  CS2R R4, SRZ ;  /* 0x0000000000047805 */ /* 0x000fe4000001ff00 */
[----:B------:R-:W-:Y:S01]  /*0a00*/  IADD3 R57, PT, PT, R6, R13, RZ ;  /* 0x0000000d06397210 */ /* 0x000fe20007ffe0ff */
[----:B------:R-:W-:Y:S01]  /*0a10*/  IMAD.IADD R58, R7, 0x1, R58 ;  /* 0x00000001073a7824 */ /* 0x000fe200078e023a */
[----:B------:R-:W-:Y:S01]  /*0a20*/  IADD3 R59, PT, PT, R8, R59, RZ ;  /* 0x0000003b083b7210 */ /* 0x000fe20007ffe0ff */
[----:B------:R-:W-:Y:S01]  /*0a30*/  IMAD.MOV.U32 R0, RZ, RZ, RZ ;  /* 0x000000ffff007224 */ /* 0x000fe200078e00ff */
[----:B------:R-:W-:Y:S02]  /*0a40*/  IADD3 R60, PT, PT, R9, R60, RZ ;  /* 0x0000003c093c7210 */ /* 0x000fe40007ffe0ff */
[----:B------:R-:W-:Y:S02]  /*0a50*/  CS2R R6, SRZ ;  /* 0x0000000000067805 */ /* 0x000fe4000001ff00 */
[----:B--2---:R-:W-:-:S07]  /*0a60*/  CS2R R8, SRZ ;  /* 0x0000000000087805 */ /* 0x004fce000001ff00 */
.L_x_0:
[----:B------:R-:W0:Y:S01]  /*0a70*/  S2R R22, SR_TID.X ;  /* 0x0000000000167919 */ /* 0x000e220000002100 */
[----:B------:R-:W1:Y:S01]  /*0a80*/  @!P0 LDC.64 R20, c[0x0][0x380] ;  /* 0x0000e000ff148b82 */ /* 0x000e620000000a00 */
[----:B------:R-:W2:Y:S01]  /*0a90*/  LDG.E.CONSTANT R23, desc[UR6][R2.64] ;  /* 0x0000000602177981 */ /* 0x000ea2000c1e9900 */
[----:B-1----:R-:W-:-:S05]  /*0aa0*/  @!P0 IMAD.WIDE.U32 R20, R56, 0x4, R20 ;  /* 0x0000000438148825 */ /* 0x002fca00078e0014 */
[----:B------:R1:W3:Y:S01]  /*0ab0*/  @!P0 LDG.E.CONSTANT R24, desc[UR6][R20.64] ;  /* 0x0000000614188981 */ /* 0x0002e2000c1e9900 */
[----:B------:R-:W-:Y:S01]  /*0ac0*/  BAR.SYNC.DEFER_BLOCKING 0x0 ;  /* 0x0000000000007b1d */ /* 0x000fe20000010000 */
[----:B0-----:R-:W-:-:S13]  /*0ad0*/  ISETP.GT.U32.AND P1, PT, R22, 0x6, PT ;  /* 0x000000061600780c */ /* 0x001fda0003f24070 */
[----:B------:R-:W0:Y:S02]  /*0ae0*/  @!P1 LDC.64 R12, c[0x0][0x380] ;  /* 0x0000e000ff0c9b82 */ /* 0x000e240000000a00 */
[----:B0-----:R-:W-:-:S04]  /*0af0*/  @!P1 IMAD.WIDE.U32 R18, R57, 0x4, R12 ;  /* 0x0000000439129825 */ /* 0x001fc800078e000c */
[--C-:B------:R-:W-:Y:S01]  /*0b00*/  @!P1 IMAD.WIDE.U32 R16, R58, 0x4, R12.reuse ;  /* 0x000000043a109825 */ /* 0x100fe200078e000c */
[----:B------:R0:W4:Y:S03]  /*0b10*/  @!P1 LDG.E.CONSTANT R25, desc[UR6][R18.64] ;  /* 0x0000000612199981 */ /* 0x000126000c1e9900 */
[--C-:B------:R-:W-:Y:S01]  /*0b20*/  @!P1 IMAD.WIDE.U32 R14, R59, 0x4, R12.reuse ;  /* 0x000000043b0e9825 */ /* 0x100fe200078e000c */
[----:B------:R5:W2:Y:S03]  /*0b30*/  @!P1 LDG.E.CONSTANT R26, desc[UR6][R16.64] ;  /* 0x00000006101a9981 */ /* 0x000aa6000c1e9900 */
[----:B------:R-:W-:Y:S01]  /*0b40*/  @!P1 IMAD.WIDE.U32 R12, R60, 0x4, R12 ;  /* 0x000000043c0c9825 */ /* 0x000fe200078e000c */
[----:B------:R-:W2:Y:S05]  /*0b50*/  @!P1 LDG.E.CONSTANT R27, desc[UR6][R14.64] ;  /* 0x000000060e1b9981 */ /* 0x000eaa000c1e9900 */
[----:B------:R-:W2:Y:S01]  /*0b60*/  @!P1 LDG.E.CONSTANT R12, desc[UR6][R12.64] ;  /* 0x000000060c0c9981 */ /* 0x000ea2000c1e9900 */
[----:B-1----:R-:W1:Y:S01]  /*0b70*/  S2R R21, SR_CgaCtaId ;  /* 0x0000000000157919 */ /* 0x002e620000008800 */
[----:B------:R-:W-:-:S04]  /*0b80*/  MOV R61, 0x400 ;  /* 0x00000400003d7802 */ /* 0x000fc80000000f00 */
[----:B------:R-:W-:Y:S02]  /*0b90*/  IADD3 R40, PT, PT, R61, 0x90, RZ ;  /* 0x000000903d287810 */ /* 0x000fe40007ffe0ff */
[C---:B-1----:R-:W-:Y:S02]  /*0ba0*/  LEA R61, R21.reuse, R61, 0x18 ;  /* 0x0000003d153d7211 */ /* 0x042fe400078ec0ff */
[----:B------:R-:W-:-:S03]  /*0bb0*/  LEA R21, R21, R40, 0x18 ;  /* 0x0000002815157211 */ /* 0x000fc600078ec0ff */
[C-C-:B0-----:R-:W-:Y:S02]  /*0bc0*/  @!P0 IMAD R19, R22.reuse, 0x14, R61.reuse ;  /* 0x0000001416138824 */ /* 0x141fe400078e023d */
[C---:B-----5:R-:W-:Y:S02]  /*0bd0*/  @!P1 IMAD R16, R22.reuse, 0x14, R61 ;  /* 0x0000001416109824 */ /* 0x060fe400078e023d */
[----:B------:R-:W-:Y:S01]  /*0be0*/  IMAD R40, R22, 0x4, R21 ;  /* 0x0000000416287824 */ /* 0x000fe200078e0215 */
[----:B------:R-:W-:-:S04]  /*0bf0*/  UIADD3 UR4, UPT, UPT, UR4, 0x1, URZ ;  /* 0x0000000104047890 */ /* 0x000fc8000fffe0ff */
[----:B------:R-:W-:Y:S01]  /*0c00*/  UISETP.NE.AND UP0, UPT, UR4, 0x18, UPT ;  /* 0x000000180400788c */ /* 0x000fe2000bf05270 */
[----:B------:R-:W-:Y:S01]  /*0c10*/  IADD3 R56, PT, PT, R56, 0x1, RZ ;  /* 0x0000000138387810 */ /* 0x000fe20007ffe0ff */
[----:B------:R-:W-:Y:S01]  /*0c20*/  VIADD R60, R60, 0x1 ;  /* 0x000000013c3c7836 */ /* 0x000fe20000000000 */
[----:B------:R-:W-:Y:S02]  /*0c30*/  IADD3 R59, PT, PT, R59, 0x1, RZ ;  /* 0x000000013b3b7810 */ /* 0x000fe40007ffe0ff */
[----:B------:R-:W-:Y:S02]  /*0c40*/  IADD3 R58, PT, PT, R58, 0x1, RZ ;  /* 0x000000013a3a7810 */ /* 0x000fe40007ffe0ff */
[----:B------:R-:W-:Y:S01]  /*0c50*/  IADD3 R57, PT, PT, R57, 0x1, RZ ;  /* 0x0000000139397810 */ /* 0x000fe20007ffe0ff */
[----:B---3--:R-:W-:Y:S04]  /*0c60*/  @!P0 STS [R19], R24 ;  /* 0x0000001813008388 */ /* 0x008fe80000000800 */
[----:B----4-:R-:W-:Y:S04]  /*0c70*/  @!P1 STS [R16+0x4], R25 ;  /* 0x0000041910009388 */ /* 0x010fe80000000800 */
[----:B--2---:R-:W-:Y:S04]  /*0c80*/  @!P1 STS [R16+0x8], R26 ;  /* 0x0000081a10009388 */ /* 0x004fe80000000800 */
[----:B------:R-:W-:Y:S04]  /*0c90*/  @!P1 STS [R16+0xc], R27 ;  /* 0x00000c1b10009388 */ /* 0x000fe80000000800 */
[----:B------:R-:W-:Y:S04]  /*0ca0*/  @!P1 STS [R16+0x10], R12 ;  /* 0x0000100c10009388 */ /* 0x000fe80000000800 */
[----:B------:R-:W-:Y:S01]  /*0cb0*/  STS [R40], R23 ;  /* 0x0000001728007388 */ /* 0x000fe20000000800 */
[----:B------:R-:W-:Y:S06]  /*0cc0*/  BAR.SYNC.DEFER_BLOCKING 0x0 ;  /* 0x0000000000007b1d */ /* 0x000fec0000010000 */
[----:B------:R-:W-:Y:S04]  /*0cd0*/  LDS R40, [R40] ;  /* 0x0000000028287984 */ /* 0x000fe80000000800 */
[----:B------:R-:W0:Y:S04]  /*0ce0*/  LDS.128 R12, [R61+0x10] ;  /* 0x000010003d0c7984 */ /* 0x000e280000000c00 */
[----:B------:R-:W1:Y:S04]  /*0cf0*/  LDS.128 R16, [R61] ;  /* 0x000000003d107984 */ /* 0x000e680000000c00 */
[----:B------:R-:W2:Y:S04]  /*0d00*/  LDS.128 R20, [R61+0x20] ;  /* 0x000020003d147984 */ /* 0x000ea80000000c00 */
[----:B------:R-:W3:Y:S01]  /*0d10*/  LDS.128 R24, [R61+0x30] ;  /* 0x000030003d187984 */ /* 0x000ee20000000c00 */
[C---:B0-----:R-:W-:Y:S01]  /*0d20*/  FFMA R45, R40.reuse, R14, R45 ;  /* 0x0000000e282d7223 */ /* 0x041fe2000000002d */
[C---:B------:R-:W-:Y:S01]  /*0d30*/  FFMA R29, R40.reuse, R12, R29 ;  /* 0x0000000c281d7223 */ /* 0x040fe2000000001d */
[C---:B------:R-:W-:Y:S01]  /*0d40*/  FFMA R44, R40.reuse, R15, R44 ;  /* 0x0000000f282c7223 */ /* 0x040fe2000000002c */
[----:B------:R-:W-:-:S02]  /*0d50*/  FFMA R8, R40, R13, R8 ;  /* 0x0000000d28087223 */ /* 0x000fc40000000008 */
[----:B------:R-:W0:Y:S01]  /*0d60*/  LDS.128 R12, [R61+0x40] ;  /* 0x000040003d0c7984 */ /* 0x000e220000000c00 */
[C---:B-1----:R-:W-:Y:S01]  /*0d70*/  FFMA R41, R40.reuse, R16, R41 ;  /* 0x0000001028297223 */ /* 0x042fe20000000029 */
[C---:B------:R-:W-:Y:S01]  /*0d80*/  FFMA R10, R40.reuse, R19, R10 ;  /* 0x00000013280a7223 */ /* 0x040fe2000000000a */
[C---:B------:R-:W-:Y:S01]  /*0d90*/  FFMA R38, R40.reuse, R17, R38 ;  /* 0x0000001128267223 */ /* 0x040fe20000000026 */
[C---:B------:R-:W-:Y:S01]  /*0da0*/  FFMA R39, R40.reuse, R18, R39 ;  /* 0x0000001228277223 */ /* 0x040fe20000000027 */
[C---:B--2---:R-:W-:Y:S01]  /*0db0*/  FFMA R36, R40.reuse, R21, R36 ;  /* 0x0000001528247223 */ /* 0x044fe20000000024 */
[C---:B------:R-:W-:Y:S01]  /*0dc0*/  FFMA R37, R40.reuse, R22, R37 ;  /* 0x0000001628257223 */ /* 0x040fe20000000025 */
[C---:B------:R-:W-:Y:S01]  /*0dd0*/  FFMA R47, R40.reuse, R20, R47 ;  /* 0x00000014282f7223 */ /* 0x040fe2000000002f */
[C---:B------:R-:W-:Y:S01]  /*0de0*/  FFMA R34, R40.reuse, R23, R34 ;  /* 0x0000001728227223 */ /* 0x040fe20000000022 */
[C---:B---3--:R-:W-:Y:S01]  /*0df0*/  FFMA R11, R40.reuse, R24, R11 ;  /* 0x00000018280b7223 */ /* 0x048fe2000000000b */
[C---:B------:R-:W-:Y:S01]  /*0e00*/  FFMA R46, R40.reuse, R27, R46 ;  /* 0x0000001b282e7223 */ /* 0x040fe2000000002e */
[C---:B------:R-:W-:Y:S01]  /*0e10*/  FFMA R6, R40.reuse, R25, R6 ;  /* 0x0000001928067223 */ /* 0x040fe20000000006 */
[C---:B------:R-:W-:Y:S01]  /*0e20*/  FFMA R9, R40.reuse, R26, R9 ;  /* 0x0000001a28097223 */ /* 0x040fe20000000009 */
[----:B------:R-:W1:Y:S04]  /*0e30*/  LDS.128 R16, [R61+0x50] ;  /* 0x000050003d107984 */ /* 0x000e680000000c00 */
[----:B------:R-:W2:Y:S04]  /*0e40*/  LDS.128 R20, [R61+0x60] ;  /* 0x000060003d147984 */ /* 0x000ea80000000c00 */
[----:B------:R-:W3:Y:S01]  /*0e50*/  LDS.128 R24, [R61+0x80] ;  /* 0x000080003d187984 */ /* 0x000ee20000000c00 */
[C---:B0-----:R-:W-:Y:S01]  /*0e60*/  FFMA R35, R40.reuse, R14, R35 ;  /* 0x0000000e28237223 */ /* 0x041fe20000000023 */
[C---:B------:R-:W-:Y:S01]  /*0e70*/  FFMA R49, R40.reuse, R12, R49 ;  /* 0x0000000c28317223 */ /* 0x040fe20000000031 */
[C---:B------:R-:W-:Y:S01]  /*0e80*/  FFMA R32, R40.reuse, R15, R32 ;  /* 0x0000000f28207223 */ /* 0x040fe20000000020 */
[----:B------:R-:W-:-:S02]  /*0e90*/  FFMA R48, R40, R13, R48 ;  /* 0x0000000d28307223 */ /* 0x000fc40000000030 */
[----:B------:R-:W0:Y:S01]  /*0ea0*/  LDS.128 R12, [R61+0x70] ;  /* 0x000070003d0c7984 */ /* 0x000e220000000c00 */
[----:B------:R-:W-:-:S04]  /*0eb0*/  IADD3 R2, P1, PT, R2, 0x120, RZ ;  /* 0x0000012002027810 */ /* 0x000fc80007f3e0ff */
[----:B------:R-:W-:Y:S01]  /*0ec0*/  IADD3.X R3, PT, PT, RZ, R3, RZ, P1, !PT ;  /* 0x00000003ff037210 */ /* 0x000fe20000ffe4ff */
        /* <DEDUP_REMOVED lines=12> */
[C---:B0-----:R-:W-:Y:S01]  /*0f90*/  FFMA R5, R40.reuse, R14, R5 ;  /* 0x0000000e28057223 */ /* 0x041fe20000000005 */
[C---:B------:R-:W-:Y:S01]  /*0fa0*/  FFMA R31, R40.reuse, R12, R31 ;  /* 0x0000000c281f7223 */ /* 0x040fe2000000001f */
[C---:B------:R-:W-:Y:S01]  /*0fb0*/  FFMA R42, R40.reuse, R15, R42 ;  /* 0x0000000f282a7223 */ /* 0x040fe2000000002a */
[----:B------:R-:W-:Y:S01]  /*0fc0*/  FFMA R28, R40, R13, R28 ;  /* 0x0000000d281c7223 */ /* 0x000fe2000000001c */
[----:B------:R-:W-:Y:S06]  /*0fd0*/  BRA.U UP0, `(.L_x_0) ;  /* 0xfffffff900a47547 */ /* 0x000fec000b83ffff */
[----:B------:R-:W0:Y:S01]  /*0fe0*/  S2R R16, SR_TID.X ;  /* 0x0000000000107919 */ /* 0x000e220000002100 */
[----:B------:R-:W0:Y:S02]  /*0ff0*/  LDC.64 R2, c[0x0][0x398] ;  /* 0x0000e600ff027b82 */ /* 0x000e240000000a00 */
[----:B0-----:R-:W-:Y:S01]  /*1000*/  IMAD.WIDE.U32 R12, R16, 0x4, R2 ;  /* 0x00000004100c7825 */ /* 0x001fe200078e0002 */
[----:B------:R-:W0:Y:S05]  /*1010*/  S2R R14, SR_CTAID.X ;  /* 0x00000000000e7919 */ /* 0x000e2a0000002500 */
[----:B------:R-:W1:Y:S01]  /*1020*/  LDC.64 R2, c[0x0][0x390] ;  /* 0x0000e400ff027b82 */ /* 0x000e620000000a00 */
[----:B------:R-:W2:Y:S01]  /*1030*/  LDG.E.CONSTANT R12, desc[UR6][R12.64] ;  /* 0x000000060c0c7981 */ /* 0x000ea2000c1e9900 */
[----:B0-----:R-:W-:-:S05]  /*1040*/  IMAD.HI.U32 R15, R14, 0x66666667, RZ ;  /* 0x666666670e0f7827 */ /* 0x001fca00078e00ff */
[----:B------:R-:W-:-:S05]  /*1050*/  SHF.R.U32.HI R15, RZ, 0x3, R15 ;  /* 0x00000003ff0f7819 */ /* 0x000fca000001160f */
[C---:B------:R-:W-:Y:S02]  /*1060*/  IMAD R14, R15.reuse, -0x14, R14 ;  /* 0xffffffec0f0e7824 */ /* 0x040fe400078e020e */
[----:B------:R-:W-:-:S04]  /*1070*/  IMAD R15, R15, 0x32a0, R16 ;  /* 0x000032a00f0f7824 */ /* 0x000fc800078e0210 */
[----:B------:R-:W-:-:S04]  /*1080*/  IMAD R15, R14, 0xd8, R15 ;  /* 0x000000d80e0f7824 */ /* 0x000fc800078e020f */
[----:B-1----:R-:W-:-:S04]  /*1090*/  IMAD.WIDE.U32 R2, R15, 0x4, R2 ;  /* 0x000000040f027825 */ /* 0x002fc800078e0002 */
[--C-:B--2---:R-:W-:Y:S01]  /*10a0*/  FADD R10, R10, R12.reuse ;  /* 0x0000000c0a0a7221 */ /* 0x104fe20000000000 */
[--C-:B------:R-:W-:Y:S01]  /*10b0*/  FADD R38, R38, R12.reuse ;  /* 0x0000000c26267221 */ /* 0x100fe20000000000 */
[--C-:B------:R-:W-:Y:S01]  /*10c0*/  FADD R44, R44, R12.reuse ;  /* 0x0000000c2c2c7221 */ /* 0x100fe20000000000 */
[--C-:B------:R-:W-:Y:S01]  /*10d0*/  FADD R11, R11, R12.reuse ;  /* 0x0000000c0b0b7221 */ /* 0x100fe20000000000 */
[--C-:B------:R-:W-:Y:S01]  /*10e0*/  FADD R46, R46, R12.reuse ;  /* 0x0000000c2e2e7221 */ /* 0x100fe20000000000 */
[----:B------:R-:W-:Y:S01]  /*10f0*/  FMNMX R13, RZ, R10, !PT ;  /* 0x0000000aff0d7209 */ /* 0x000fe20007800000 */
[--C-:B------:R-:W-:Y:S01]  /*1100*/  FADD R6, R6, R12.reuse ;  /* 0x0000000c06067221 */ /* 0x100fe20000000000 */
[----:B------:R-:W-:Y:S01]  /*1110*/  FMNMX R15, RZ, R38, !PT ;  /* 0x00000026ff0f7209 */ /* 0x000fe20007800000 */
[--C-:B------:R-:W-:Y:S01]  /*1120*/  FADD R8, R8, R12.reuse ;  /* 0x0000000c08087221 */ /* 0x100fe20000000000 */
[----:B------:R-:W-:Y:S01]  /*1130*/  FMNMX R17, RZ, R44, !PT ;  /* 0x0000002cff117209 */ /* 0x000fe20007800000 */
[----:B------:R0:W-:Y:S01]  /*1140*/  STG.E desc[UR6][R2.64+0x4380], R13 ;  /* 0x0043800d02007986 */ /* 0x0001e2000c101906 */
[----:B------:R-:W-:Y:S01]  /*1150*/  FMNMX R11, RZ, R11, !PT ;  /* 0x0000000bff0b7209 */ /* 0x000fe20007800000 */
[--C-:B------:R-:W-:Y:S01]  /*1160*/  FADD R34, R34, R12.reuse ;  /* 0x0000000c22227221 */ /* 0x100fe20000000000 */
[--C-:B------:R-:W-:Y:S01]  /*1170*/  FADD R9, R9, R12.reuse ;  /* 0x0000000c09097221 */ /* 0x100fe20000000000 */
[----:B------:R1:W-:Y:S01]  /*1180*/  STG.E desc[UR6][R2.64+0x120], R15 ;  /* 0x0001200f02007986 */ /* 0x0003e2000c101906 */
[--C-:B------:R-:W-:Y:S01]  /*1190*/  FADD R48, R48, R12.reuse ;  /* 0x0000000c30307221 */ /* 0x100fe20000000000 */
[--C-:B------:R-:W-:Y:S01]  /*11a0*/  FADD R32, R32, R12.reuse ;  /* 0x0000000c20207221 */ /* 0x100fe20000000000 */
[--C-:B------:R-:W-:Y:S01]  /*11b0*/  FADD R7, R7, R12.reuse ;  /* 0x0000000c07077221 */ /* 0x100fe20000000000 */
[--C-:B------:R-:W-:Y:S01]  /*11c0*/  FADD R50, R50, R12.reuse ;  /* 0x0000000c32327221 */ /* 0x100fe20000000000 */
[----:B------:R2:W-:Y:S01]  /*11d0*/  STG.E desc[UR6][R2.64+0x8820], R17 ;  /* 0x0088201102007986 */ /* 0x0005e2000c101906 */
[--C-:B------:R-:W-:Y:S01]  /*11e0*/  FADD R41, R41, R12.reuse ;  /* 0x0000000c29297221 */ /* 0x100fe20000000000 */
[--C-:B------:R-:W-:Y:S01]  /*11f0*/  FADD R45, R45, R12.reuse ;  /* 0x0000000c2d2d7221 */ /* 0x100fe20000000000 */
[----:B0-----:R-:W-:Y:S01]  /*1200*/  FMNMX R13, RZ, R46, !PT ;  /* 0x0000002eff0d7209 */ /* 0x001fe20007800000 */
[----:B------:R0:W-:Y:S01]  /*1210*/  STG.E desc[UR6][R2.64+0x101580], R11 ;  /* 0x1015800b02007986 */ /* 0x0001e2000c101906 */
[--C-:B------:R-:W-:Y:S01]  /*1220*/  FADD R29, R29, R12.reuse ;  /* 0x0000000c1d1d7221 */ /* 0x100fe20000000000 */
[--C-:B------:R-:W-:Y:S01]  /*1230*/  FADD R39, R39, R12.reuse ;  /* 0x0000000c27277221 */ /* 0x100fe20000000000 */
[----:B-1----:R-:W-:Y:S01]  /*1240*/  FMNMX R15, RZ, R6, !PT ;  /* 0x00000006ff0f7209 */ /* 0x002fe20007800000 */
[----:B------:R1:W-:Y:S01]  /*1250*/  STG.E desc[UR6][R2.64+0x105900], R13 ;  /* 0x1059000d02007986 */ /* 0x0003e2000c101906 */
[--C-:B------:R-:W-:Y:S01]  /*1260*/  FADD R47, R47, R12.reuse ;  /* 0x0000000c2f2f7221 */ /* 0x100fe20000000000 */
[--C-:B------:R-:W-:Y:S01]  /*1270*/  FADD R36, R36, R12.reuse ;  /* 0x0000000c24247221 */ /* 0x100fe20000000000 */
[--C-:B------:R-:W-:Y:S01]  /*1280*/  FADD R37, R37, R12.reuse ;  /* 0x0000000c25257221 */ /* 0x100fe20000000000 */
[----:B------:R3:W-:Y:S01]  /*1290*/  STG.E desc[UR6][R2.64+0x1016a0], R15 ;  /* 0x1016a00f02007986 */ /* 0x0007e2000c101906 */
[--C-:B------:R-:W-:Y:S01]  /*12a0*/  FADD R49, R49, R12.reuse ;  /* 0x0000000c31317221 */ /* 0x100fe20000000000 */
        /* <DEDUP_REMOVED lines=14> */
[----:B------:R-:W-:Y:S01]  /*1390*/  FMNMX R19, RZ, R8, !PT ;  /* 0x00000008ff137209 */ /* 0x000fe20007800000 */
[----:B------:R-:W-:Y:S01]  /*13a0*/  FADD R12, R54, R12 ;  /* 0x0000000c360c7221 */ /* 0x000fe20000000000 */
[----:B--2---:R-:W-:-:S02]  /*13b0*/  FMNMX R17, RZ, R34, !PT ;  /* 0x00000022ff117209 */ /* 0x004fc40007800000 */
[----:B------:R-:W-:Y:S01]  /*13c0*/  FMNMX R9, RZ, R9, !PT ;  /* 0x00000009ff097209 */ /* 0x000fe20007800000 */
[----:B------:R2:W-:Y:S01]  /*13d0*/  STG.E desc[UR6][R2.64+0x45c0], R19 ;  /* 0x0045c01302007986 */ /* 0x0005e2000c101906 */
[----:B0-----:R-:W-:Y:S02]  /*13e0*/  FMNMX R11, RZ, R48, !PT ;  /* 0x00000030ff0b7209 */ /* 0x001fe40007800000 */
[----:B-1----:R-:W-:Y:S01]  /*13f0*/  FMNMX R13, RZ, R32, !PT ;  /* 0x00000020ff0d7209 */ /* 0x002fe20007800000 */
[----:B------:R0:W-:Y:S01]  /*1400*/  STG.E desc[UR6][R2.64+0xfd440], R17 ;  /* 0x0fd4401102007986 */ /* 0x0001e2000c101906 */
[----:B------:R-:W-:Y:S02]  /*1410*/  FMNMX R7, RZ, R7, !PT ;  /* 0x00000007ff077209 */ /* 0x000fe40007800000 */
[----:B---3--:R-:W-:Y:S01]  /*1420*/  FMNMX R15, RZ, R50, !PT ;  /* 0x00000032ff0f7209 */ /* 0x008fe20007800000 */
[----:B------:R1:W-:Y:S01]  /*1430*/  STG.E desc[UR6][R2.64+0x1017c0], R9 ;  /* 0x1017c00902007986 */ /* 0x0003e2000c101906 */
[----:B------:R-:W-:-:S02]  /*1440*/  FMNMX R41, RZ, R41, !PT ;  /* 0x00000029ff297209 */ /* 0x000fc40007800000 */
[----:B------:R-:W-:Y:S01]  /*1450*/  FMNMX R45, RZ, R45, !PT ;  /* 0x0000002dff2d7209 */ /* 0x000fe20007800000 */
[----:B------:R3:W-:Y:S01]  /*1460*/  STG.E desc[UR6][R2.64+0x105b40], R11 ;  /* 0x105b400b02007986 */ /* 0x0007e2000c101906 */
[----:B------:R-:W-:Y:S02]  /*1470*/  FMNMX R29, RZ, R29, !PT ;  /* 0x0000001dff1d7209 */ /* 0x000fe40007800000 */
[----:B------:R-:W-:Y:S01]  /*1480*/  FMNMX R39, RZ, R39, !PT ;  /* 0x00000027ff277209 */ /* 0x000fe20007800000 */
[----:B------:R-:W-:Y:S01]  /*1490*/  STG.E desc[UR6][R2.64+0x1fa520], R13 ;  /* 0x1fa5200d02007986 */ /* 0x000fe2000c101906 */
[----:B------:R-:W-:Y:S02]  /*14a0*/  FMNMX R47, RZ, R47, !PT ;  /* 0x0000002fff2f7209 */ /* 0x000fe40007800000 */
[----:B------:R-:W-:Y:S01]  /*14b0*/  FMNMX R21, RZ, R36, !PT ;  /* 0x00000024ff157209 */ /* 0x000fe20007800000 */
[----:B------:R4:W-:Y:S01]  /*14c0*/  STG.E desc[UR6][R2.64+0x1fe8a0], R7 ;  /* 0x1fe8a00702007986 */ /* 0x0009e2000c101906 */
[----:B------:R-:W-:-:S02]  /*14d0*/  FMNMX R37, RZ, R37, !PT ;  /* 0x00000025ff257209 */ /* 0x000fc40007800000 */
[----:B------:R-:W-:Y:S01]  /*14e0*/  FMNMX R49, RZ, R49, !PT ;  /* 0x00000031ff317209 */ /* 0x000fe20007800000 */
[----:B------:R5:W-:Y:S01]  /*14f0*/  STG.E desc[UR6][R2.64+0x202c20], R15 ;  /* 0x202c200f02007986 */ /* 0x000be2000c101906 */
[----:B------:R-:W-:Y:S02]  /*1500*/  FMNMX R35, RZ, R35, !PT ;  /* 0x00000023ff237209 */ /* 0x000fe40007800000 */
[----:B--2---:R-:W-:Y:S01]  /*1510*/  FMNMX R19, RZ, R4, !PT ;  /* 0x00000004ff137209 */ /* 0x004fe20007800000 */
[----:B------:R-:W-:Y:S01]  /*1520*/  STG.E desc[UR6][R2.64], R41 ;  /* 0x0000002902007986 */ /* 0x000fe2000c101906 */
[----:B------:R-:W-:Y:S02]  /*1530*/  FMNMX R51, RZ, R51, !PT ;  /* 0x00000033ff337209 */ /* 0x000fe40007800000 */
[----:B------:R-:W-:Y:S01]  /*1540*/  FMNMX R33, RZ, R33, !PT ;  /* 0x00000021ff217209 */ /* 0x000fe20007800000 */
[----:B------:R-:W-:Y:S01]  /*1550*/  STG.E desc[UR6][R2.64+0x8700], R45 ;  /* 0x0087002d02007986 */ /* 0x000fe2000c101906 */
[----:B0-----:R-:W-:-:S02]  /*1560*/  FMNMX R17, RZ, R0, !PT ;  /* 0x00000000ff117209 */ /* 0x001fc40007800000 */
[----:B------:R-:W-:Y:S01]  /*1570*/  FMNMX R53, RZ, R53, !PT ;  /* 0x00000035ff357209 */ /* 0x000fe20007800000 */
[----:B------:R-:W-:Y:S01]  /*1580*/  STG.E desc[UR6][R2.64+0x44a0], R29 ;  /* 0x0044a01d02007986 */ /* 0x000fe2000c101906 */
[----:B-1----:R-:W-:Y:S02]  /*1590*/  FMNMX R9, RZ, R30, !PT ;  /* 0x0000001eff097209 */ /* 0x002fe40007800000 */
[----:B------:R-:W-:Y:S01]  /*15a0*/  FMNMX R5, RZ, R5, !PT ;  /* 0x00000005ff057209 */ /* 0x000fe20007800000 */
[----:B------:R-:W-:Y:S01]  /*15b0*/  STG.E desc[UR6][R2.64+0x240], R39 ;  /* 0x0002402702007986 */ /* 0x000fe2000c101906 */
[----:B---3--:R-:W-:Y:S02]  /*15c0*/  FMNMX R11, RZ, R52, !PT ;  /* 0x00000034ff0b7209 */ /* 0x008fe40007800000 */
[----:B------:R-:W-:Y:S01]  /*15d0*/  FMNMX R31, RZ, R31, !PT ;  /* 0x0000001fff1f7209 */ /* 0x000fe20007800000 */
[----:B------:R-:W-:Y:S01]  /*15e0*/  STG.E desc[UR6][R2.64+0x8940], R47 ;  /* 0x0089402f02007986 */ /* 0x000fe2000c101906 */
[----:B----4-:R-:W-:-:S02]  /*15f0*/  FMNMX R7, RZ, R42, !PT ;  /* 0x0000002aff077209 */ /* 0x010fc40007800000 */
[----:B------:R-:W-:Y:S01]  /*1600*/  FMNMX R55, RZ, R55, !PT ;  /* 0x00000037ff377209 */ /* 0x000fe20007800000 */
[----:B------:R-:W-:Y:S01]  /*1610*/  STG.E desc[UR6][R2.64+0xfd200], R21 ;  /* 0x0fd2001502007986 */ /* 0x000fe2000c101906 */
[----:B------:R-:W-:Y:S02]  /*1620*/  FMNMX R13, RZ, R28, !PT ;  /* 0x0000001cff0d7209 */ /* 0x000fe40007800000 */
[----:B------:R-:W-:Y:S01]  /*1630*/  FMNMX R43, RZ, R43, !PT ;  /* 0x0000002bff2b7209 */ /* 0x000fe20007800000 */
[----:B------:R-:W-:Y:S01]  /*1640*/  STG.E desc[UR6][R2.64+0xfd320], R37 ;  /* 0x0fd3202502007986 */ /* 0x000fe2000c101906 */
[----:B-----5:R-:W-:-:S03]  /*1650*/  FMNMX R15, RZ, R12, !PT ;  /* 0x0000000cff0f7209 */ /* 0x020fc60007800000 */
[----:B------:R-:W-:Y:S04]  /*1660*/  STG.E desc[UR6][R2.64+0x105a20], R49 ;  /* 0x105a203102007986 */ /* 0x000fe8000c101906 */
        /* <DEDUP_REMOVED lines=14> */
[----:B------:R-:W-:Y:S01]  /*1750*/  STG.E desc[UR6][R2.64+0x2fff40], R15 ;  /* 0x2fff400f02007986 */ /* 0x000fe2000c101906 */
[----:B------:R-:W-:Y:S05]  /*1760*/  EXIT ;  /* 0x000000000000794d */ /* 0x000fea0003800000 */
.L_x_1:
[----:B------:R-:W-:-:S00]  /*1770*/  BRA `(.L_x_1) ;  /* 0xfffffffc00fc7947 */ /* 0x000fc0000383ffff */
[----:B------:R-:W-:-:S00]  /*1780*/  NOP ;  /* 0x0000000000007918 */ /* 0x000fc00000000000 */
[----:B------:R-:W-:-:S00]  /*1790*/  NOP ;  /* 0x0000000000007918 */ /* 0x000fc00000000000 */
[----:B------:R-:W-:-:S00]  /*17a0*/  NOP ;  /* 0x0000000000007918 */ /* 0x000fc00000000000 */
[----:B------:R-:W-:-:S00]  /*17b0*/  NOP ;  /* 0x0000000000007918 */ /* 0x000fc00000000000 */
[----:B------:R-:W-:-:S00]  /*17c0*/  NOP ;  /* 0x0000000000007918 */ /* 0x000fc00000000000 */
[----:B------:R-:W-:-:S00]  /*17d0*/  NOP ;  /* 0x0000000000007918 */ /* 0x000fc00000000000 */
[----:B------:R-:W-:-:S00]  /*17e0*/  NOP ;  /* 0x0000000000007918 */ /* 0x000fc00000000000 */
[----:B------:R-:W-:-:S00]  /*17f0*/  NOP ;  /* 0x0000000000007918 */ /* 0x000fc00000000000 */
.L_x_2:


//--------------------- .nv.shared.my_kernel_kernel0 --------------------------
	.section	.nv.shared.my_kernel_kernel0,"aw",@nobits
	.sectionflags	@""
	.align	4
.nv.shared.my_kernel_kernel0:
	.zero		1456


//--------------------- .nv.shared.reserved.0     --------------------------
	.section	.nv.shared.reserved.0,"aw",@nobits
	.weak		__nv_reservedSMEM_offset_0_alias
	.size		__nv_reservedSMEM_offset_0_alias, 0, 64
	.other		__nv_reservedSMEM_offset_0_alias,@"STO_CUDA_RESERVED_SHARED STV_DEFAULT"
__nv_reservedSMEM_offset_0_alias:
	.zero		0
	.zero		64


//--------------------- .nv.constant0.my_kernel_kernel0 --------------------------
	.section	.nv.constant0.my_kernel_kernel0,"a",@progbits
	.sectionflags	@""
	.align	4
.nv.constant0.my_kernel_kernel0:
	.zero		928


//--------------------- SYMBOLS --------------------------

	.type		.nv.reservedSmem.offset0,@object
	.size		.nv.reservedSmem.offset0,0x4
	.type		.nv.reservedSmem.cap,@object
	.size		.nv.reservedSmem.cap,0x4
